	.headerflags	@"EF_CUDA_TEXMODE_UNIFIED EF_CUDA_64BIT_ADDRESS EF_CUDA_ACCELERATORS EF_CUDA_SM90 EF_CUDA_VIRTUAL_SM(EF_CUDA_SM90)"
	.elftype	@"ET_EXEC"


//--------------------- .nv.info                  --------------------------
	.section	.nv.info,"",@"SHT_CUDA_INFO"
	.align	4


	//----- nvinfo : EIATTR_REGCOUNT
	.align		4
        /*0000*/ 	.byte	0x04, 0x2f
        /*0002*/ 	.short	(.L_1 - .L_0)
	.align		4
.L_0:
        /*0004*/ 	.word	index@(triton_mm)
        /*0008*/ 	.word	0x00000040


	//----- nvinfo : EIATTR_MIN_STACK_SIZE
	.align		4
.L_1:
        /*000c*/ 	.byte	0x04, 0x12
        /*000e*/ 	.short	(.L_3 - .L_2)
	.align		4
.L_2:
        /*0010*/ 	.word	index@(triton_mm)
        /*0014*/ 	.word	0x00000000


	//----- nvinfo : EIATTR_FRAME_SIZE
	.align		4
.L_3:
        /*0018*/ 	.byte	0x04, 0x11
        /*001a*/ 	.short	(.L_5 - .L_4)
	.align		4
.L_4:
        /*001c*/ 	.word	index@(triton_mm)
        /*0020*/ 	.word	0x00000000


	//----- nvinfo : EIATTR_MIN_STACK_SIZE
	.align		4
.L_5:
        /*0024*/ 	.byte	0x04, 0x12
        /*0026*/ 	.short	(.L_7 - .L_6)
	.align		4
.L_6:
        /*0028*/ 	.word	index@(triton_mm)
        /*002c*/ 	.word	0x00000000
.L_7:


//--------------------- .nv.info.triton_mm        --------------------------
	.section	.nv.info.triton_mm,"",@"SHT_CUDA_INFO"
	.sectionflags	@""
	.align	4


	//----- nvinfo : EIATTR_CUDA_API_VERSION
	.align		4
        /*0000*/ 	.byte	0x04, 0x37
        /*0002*/ 	.short	(.L_9 - .L_8)
.L_8:
        /*0004*/ 	.word	0x0000007c


	//----- nvinfo : EIATTR_KPARAM_INFO
	.align		4
.L_9:
        /*0008*/ 	.byte	0x04, 0x17
        /*000a*/ 	.short	(.L_11 - .L_10)
.L_10:
        /*000c*/ 	.word	0x00000000
        /*0010*/ 	.short	0x0005
        /*0012*/ 	.short	0x0024
        /*0014*/ 	.byte	0x00, 0xf0, 0x11, 0x00


	//----- nvinfo : EIATTR_KPARAM_INFO
	.align		4
.L_11:
        /*0018*/ 	.byte	0x04, 0x17
        /*001a*/ 	.short	(.L_13 - .L_12)
.L_12:
        /*001c*/ 	.word	0x00000000
        /*0020*/ 	.short	0x0004
        /*0022*/ 	.short	0x0020
        /*0024*/ 	.byte	0x00, 0xf0, 0x11, 0x00


	//----- nvinfo : EIATTR_KPARAM_INFO
	.align		4
.L_13:
        /*0028*/ 	.byte	0x04, 0x17
        /*002a*/ 	.short	(.L_15 - .L_14)
.L_14:
        /*002c*/ 	.word	0x00000000
        /*0030*/ 	.short	0x0003
        /*0032*/ 	.short	0x0018
        /*0034*/ 	.byte	0x00, 0xf0, 0x21, 0x00


	//----- nvinfo : EIATTR_KPARAM_INFO
	.align		4
.L_15:
        /*0038*/ 	.byte	0x04, 0x17
        /*003a*/ 	.short	(.L_17 - .L_16)
.L_16:
        /*003c*/ 	.word	0x00000000
        /*0040*/ 	.short	0x0002
        /*0042*/ 	.short	0x0010
        /*0044*/ 	.byte	0x00, 0xf0, 0x21, 0x00


	//----- nvinfo : EIATTR_KPARAM_INFO
	.align		4
.L_17:
        /*0048*/ 	.byte	0x04, 0x17
        /*004a*/ 	.short	(.L_19 - .L_18)
.L_18:
        /*004c*/ 	.word	0x00000000
        /*0050*/ 	.short	0x0001
        /*0052*/ 	.short	0x0008
        /*0054*/ 	.byte	0x00, 0xf0, 0x21, 0x00


	//----- nvinfo : EIATTR_KPARAM_INFO
	.align		4
.L_19:
        /*0058*/ 	.byte	0x04, 0x17
        /*005a*/ 	.short	(.L_21 - .L_20)
.L_20:
        /*005c*/ 	.word	0x00000000
        /*0060*/ 	.short	0x0000
        /*0062*/ 	.short	0x0000
        /*0064*/ 	.byte	0x00, 0xf0, 0x21, 0x00


	//----- nvinfo : EIATTR_SPARSE_MMA_MASK
	.align		4
.L_21:
        /*0068*/ 	.byte	0x03, 0x50
        /*006a*/ 	.short	0x0000


	//----- nvinfo : EIATTR_MAXREG_COUNT
	.align		4
        /*006c*/ 	.byte	0x03, 0x1b
        /*006e*/ 	.short	0x00ff


	//----- nvinfo : EIATTR_COOP_GROUP_MASK_REGIDS
	.align		4
        /*0070*/ 	.byte	0x04, 0x29
        /*0072*/ 	.short	(.L_23 - .L_22)


	//   ....[0]....
.L_22:
        /*0074*/ 	.word	0xffffffff


	//----- nvinfo : EIATTR_COOP_GROUP_INSTR_OFFSETS
	.align		4
.L_23:
        /*0078*/ 	.byte	0x04, 0x28
        /*007a*/ 	.short	(.L_25 - .L_24)


	//   ....[0]....
.L_24:
        /*007c*/ 	.word	0x00000b10


	//----- nvinfo : EIATTR_EXIT_INSTR_OFFSETS
	.align		4
.L_25:
        /*0080*/ 	.byte	0x04, 0x1c
        /*0082*/ 	.short	(.L_27 - .L_26)


	//   ....[0]....
.L_26:
        /*0084*/ 	.word	0x00000050


	//   ....[1]....
        /*0088*/ 	.word	0x000024c0


	//   ....[2]....
        /*008c*/ 	.word	0x000024e0


	//----- nvinfo : EIATTR_MAX_THREADS
	.align		4
.L_27:
        /*0090*/ 	.byte	0x04, 0x05
        /*0092*/ 	.short	(.L_29 - .L_28)
.L_28:
        /*0094*/ 	.word	0x00000100
        /*0098*/ 	.word	0x00000001
        /*009c*/ 	.word	0x00000001


	//----- nvinfo : EIATTR_CBANK_PARAM_SIZE
	.align		4
.L_29:
        /*00a0*/ 	.byte	0x03, 0x19
        /*00a2*/ 	.short	0x0028


	//----- nvinfo : EIATTR_PARAM_CBANK
	.align		4
        /*00a4*/ 	.byte	0x04, 0x0a
        /*00a6*/ 	.short	(.L_31 - .L_30)
	.align		4
.L_30:
        /*00a8*/ 	.word	index@(.nv.constant0.triton_mm)
        /*00ac*/ 	.short	0x0210
        /*00ae*/ 	.short	0x0028


	//----- nvinfo : EIATTR_SW_WAR
	.align		4
.L_31:
        /*00b0*/ 	.byte	0x04, 0x36
        /*00b2*/ 	.short	(.L_33 - .L_32)
.L_32:
        /*00b4*/ 	.word	0x00000008
.L_33:


//--------------------- .nv.callgraph             --------------------------
	.section	.nv.callgraph,"",@"SHT_CUDA_CALLGRAPH"
	.align	4
	.sectionentsize	8
	.align		4
        /*0000*/ 	.word	0x00000000
	.align		4
        /*0004*/ 	.word	0xffffffff
	.align		4
        /*0008*/ 	.word	0x00000000
	.align		4
        /*000c*/ 	.word	0xfffffffe
	.align		4
        /*0010*/ 	.word	0x00000000
	.align		4
        /*0014*/ 	.word	0xfffffffd
	.align		4
        /*0018*/ 	.word	0x00000000
	.align		4
        /*001c*/ 	.word	0xfffffffc


//--------------------- .text.triton_mm           --------------------------
	.section	.text.triton_mm,"ax",@progbits
	.sectionflags	@"SHF_BARRIERS=1"
	.align	128
        .global         triton_mm
        .type           triton_mm,@function
        .size           triton_mm,(.L_x_2 - triton_mm)
        .other          triton_mm,@"STO_CUDA_ENTRY STV_DEFAULT"
triton_mm:
.text.triton_mm:
[----:B------:R-:W1:Y:S02]  /*0000*/  LDC R1, c[0x0][0x28] ;  /* 0x00000a00ff017b82 */ /* 0x000e640000000800 */
[----:B------:R-:W2:Y:S02]  /*0010*/  LDC.64 R2, c[0x0][0x230] ;  /* 0x00008c00ff027b82 */ /* 0x000ea40000000a00 */
[----:B--2---:R-:W-:-:S04]  /*0020*/  IMAD.IADD R0, R3, 0x1, R2 ;  /* 0x0000000103007824 */ /* 0x004fc800078e0202 */
[----:B------:R-:W-:-:S05]  /*0030*/  IMAD R2, R0, 0xc00, RZ ;  /* 0x00000c0000027824 */ /* 0x000fca00078e02ff */
[----:B------:R-:W-:-:S13]  /*0040*/  ISETP.NE.AND P0, PT, R2, RZ, PT ;  /* 0x000000ff0200720c */ /* 0x000fda0003f05270 */
[----:B------:R-:W-:Y:S05]  /*0050*/  @!P0 EXIT ;  /* 0x000000000000894d */ /* 0x000fea0003800000 */
[----:B------:R-:W2:Y:S01]  /*0060*/  S2R R10, SR_CTAID.X ;  /* 0x00000000000a7919 */ /* 0x000ea20000002500 */
[----:B------:R-:W-:Y:S01]  /*0070*/  VIADD R2, R0, 0x3f ;  /* 0x0000003f00027836 */ /* 0x000fe20000000000 */
[----:B------:R-:W-:Y:S01]  /*0080*/  IABS R18, R0 ;  /* 0x0000000000127213 */ /* 0x000fe20000000000 */
[----:B------:R-:W3:Y:S01]  /*0090*/  S2UR UR4, SR_CgaCtaId ;  /* 0x00000000000479c3 */ /* 0x000ee20000008800 */
[----:B------:R-:W-:Y:S01]  /*00a0*/  UMOV UR6, 0x400 ;  /* 0x0000040000067882 */ /* 0x000fe20000000000 */
[----:B------:R-:W-:Y:S01]  /*00b0*/  ULDC.64 UR20, c[0x0][0x208] ;  /* 0x0000820000147ab9 */ /* 0x000fe20000000a00 */
[----:B------:R-:W-:Y:S01]  /*00c0*/  SHF.R.S32.HI R3, RZ, 0x1f, R2 ;  /* 0x0000001fff037819 */ /* 0x000fe20000011402 */
[----:B------:R-:W-:Y:S01]  /*00d0*/  IMAD.MOV.U32 R59, RZ, RZ, 0x2 ;  /* 0x00000002ff3b7424 */ /* 0x000fe200078e00ff */
[----:B------:R-:W-:Y:S02]  /*00e0*/  CS2R R24, SRZ ;  /* 0x0000000000187805 */ /* 0x000fe4000001ff00 */
[----:B------:R-:W-:-:S02]  /*00f0*/  CS2R R26, SRZ ;  /* 0x00000000001a7805 */ /* 0x000fc4000001ff00 */
[----:B------:R-:W-:Y:S02]  /*0100*/  LEA.HI R3, R3, R2, RZ, 0x6 ;  /* 0x0000000203037211 */ /* 0x000fe400078f30ff */
[----:B------:R-:W-:Y:S02]  /*0110*/  CS2R R28, SRZ ;  /* 0x00000000001c7805 */ /* 0x000fe4000001ff00 */
[----:B------:R-:W-:Y:S02]  /*0120*/  CS2R R30, SRZ ;  /* 0x00000000001e7805 */ /* 0x000fe4000001ff00 */
[----:B------:R-:W-:Y:S02]  /*0130*/  CS2R R32, SRZ ;  /* 0x0000000000207805 */ /* 0x000fe4000001ff00 */
[----:B------:R-:W-:Y:S02]  /*0140*/  CS2R R34, SRZ ;  /* 0x0000000000227805 */ /* 0x000fe4000001ff00 */
[----:B------:R-:W-:-:S02]  /*0150*/  CS2R R36, SRZ ;  /* 0x0000000000247805 */ /* 0x000fc4000001ff00 */
[----:B------:R-:W-:Y:S02]  /*0160*/  CS2R R38, SRZ ;  /* 0x0000000000267805 */ /* 0x000fe4000001ff00 */
[----:B------:R-:W-:Y:S02]  /*0170*/  CS2R R40, SRZ ;  /* 0x0000000000287805 */ /* 0x000fe4000001ff00 */
[----:B------:R-:W-:Y:S02]  /*0180*/  CS2R R42, SRZ ;  /* 0x00000000002a7805 */ /* 0x000fe4000001ff00 */
[----:B------:R-:W-:Y:S02]  /*0190*/  CS2R R44, SRZ ;  /* 0x00000000002c7805 */ /* 0x000fe4000001ff00 */
[----:B------:R-:W-:Y:S02]  /*01a0*/  CS2R R46, SRZ ;  /* 0x00000000002e7805 */ /* 0x000fe4000001ff00 */
[----:B------:R-:W-:-:S02]  /*01b0*/  CS2R R48, SRZ ;  /* 0x0000000000307805 */ /* 0x000fc4000001ff00 */
[----:B------:R-:W-:Y:S02]  /*01c0*/  CS2R R50, SRZ ;  /* 0x0000000000327805 */ /* 0x000fe4000001ff00 */
[----:B------:R-:W-:Y:S02]  /*01d0*/  CS2R R52, SRZ ;  /* 0x0000000000347805 */ /* 0x000fe4000001ff00 */
[----:B------:R-:W-:Y:S01]  /*01e0*/  CS2R R54, SRZ ;  /* 0x0000000000367805 */ /* 0x000fe2000001ff00 */
[----:B---3--:R-:W-:-:S03]  /*01f0*/  UPRMT UR6, UR4, 0x654, UR6 ;  /* 0x0000065404067896 */ /* 0x008fc60008000006 */
[----:B------:R-:W-:Y:S01]  /*0200*/  UMOV UR4, 0xffffffff ;  /* 0xffffffff00047882 */ /* 0x000fe20000000000 */
[----:B------:R-:W-:Y:S01]  /*0210*/  UIADD3 UR22, UR6, 0x4000, URZ ;  /* 0x0000400006167890 */ /* 0x000fe2000fffe03f */
[C---:B--2---:R-:W-:Y:S01]  /*0220*/  IMAD.HI R4, R10.reuse, 0x2aaaaaab, RZ ;  /* 0x2aaaaaab0a047827 */ /* 0x044fe200078e02ff */
[----:B------:R-:W-:-:S04]  /*0230*/  ISETP.GE.AND P2, PT, R10, RZ, PT ;  /* 0x000000ff0a00720c */ /* 0x000fc80003f46270 */
[----:B------:R-:W-:-:S04]  /*0240*/  SHF.R.U32.HI R5, RZ, 0x1f, R4 ;  /* 0x0000001fff057819 */ /* 0x000fc80000011604 */
[----:B------:R-:W-:-:S05]  /*0250*/  LEA.HI.SX32 R5, R4, R5, 0x1b ;  /* 0x0000000504057211 */ /* 0x000fca00078fdaff */
[----:B------:R-:W-:-:S05]  /*0260*/  IMAD.SHL.U32 R4, R5, 0x8, RZ ;  /* 0x0000000805047824 */ /* 0x000fca00078e00ff */
[----:B------:R-:W-:-:S04]  /*0270*/  LEA.HI.SX32 R3, R3, -R4, 0x1a ;  /* 0x8000000403037211 */ /* 0x000fc800078fd2ff */
[----:B------:R-:W-:-:S04]  /*0280*/  VIMNMX R6, R3, 0x8, PT ;  /* 0x0000000803067848 */ /* 0x000fc80003fe0100 */
[-C--:B------:R-:W-:Y:S02]  /*0290*/  IABS R14, R6.reuse ;  /* 0x00000006000e7213 */ /* 0x080fe40000000000 */
[----:B------:R-:W-:Y:S02]  /*02a0*/  IABS R8, R6 ;  /* 0x0000000600087213 */ /* 0x000fe40000000000 */
[----:B------:R-:W2:Y:S03]  /*02b0*/  I2F.RP R7, R14 ;  /* 0x0000000e00077306 */ /* 0x000ea60000209400 */
[----:B------:R-:W-:-:S05]  /*02c0*/  IMAD.MOV R12, RZ, RZ, -R8 ;  /* 0x000000ffff0c7224 */ /* 0x000fca00078e0a08 */
[----:B------:R-:W3:Y:S08]  /*02d0*/  I2F.RP R8, R18 ;  /* 0x0000001200087306 */ /* 0x000ef00000209400 */
[----:B--2---:R-:W2:Y:S08]  /*02e0*/  MUFU.RCP R7, R7 ;  /* 0x0000000700077308 */ /* 0x004eb00000001000 */
[----:B---3--:R-:W-:Y:S01]  /*02f0*/  MUFU.RCP R8, R8 ;  /* 0x0000000800087308 */ /* 0x008fe20000001000 */
[----:B--2---:R-:W-:Y:S01]  /*0300*/  VIADD R2, R7, 0xffffffe ;  /* 0x0ffffffe07027836 */ /* 0x004fe20000000000 */
[----:B------:R-:W-:-:S06]  /*0310*/  IABS R7, R10 ;  /* 0x0000000a00077213 */ /* 0x000fcc0000000000 */
[----:B------:R2:W3:Y:S02]  /*0320*/  F2I.FTZ.U32.TRUNC.NTZ R3, R2 ;  /* 0x0000000200037305 */ /* 0x0004e4000021f000 */
[----:B--2---:R-:W-:Y:S02]  /*0330*/  IMAD.MOV.U32 R2, RZ, RZ, RZ ;  /* 0x000000ffff027224 */ /* 0x004fe400078e00ff */
[----:B---3--:R-:W-:-:S04]  /*0340*/  IMAD.MOV R9, RZ, RZ, -R3 ;  /* 0x000000ffff097224 */ /* 0x008fc800078e0a03 */
[----:B------:R-:W-:-:S04]  /*0350*/  IMAD R9, R9, R14, RZ ;  /* 0x0000000e09097224 */ /* 0x000fc800078e02ff */
[----:B------:R-:W-:-:S04]  /*0360*/  IMAD.HI.U32 R3, R3, R9, R2 ;  /* 0x0000000903037227 */ /* 0x000fc800078e0002 */
[----:B------:R-:W-:Y:S02]  /*0370*/  IMAD R9, R5, -0xc0, R10 ;  /* 0xffffff4005097824 */ /* 0x000fe400078e020a */
[----:B------:R-:W-:-:S03]  /*0380*/  IMAD.HI.U32 R2, R3, R7, RZ ;  /* 0x0000000703027227 */ /* 0x000fc600078e00ff */
[----:B------:R-:W-:Y:S01]  /*0390*/  IABS R16, R9 ;  /* 0x0000000900107213 */ /* 0x000fe20000000000 */
[----:B------:R-:W-:Y:S02]  /*03a0*/  IMAD R7, R2, R12, R7 ;  /* 0x0000000c02077224 */ /* 0x000fe400078e0207 */
[----:B------:R-:W2:Y:S01]  /*03b0*/  S2R R2, SR_TID.X ;  /* 0x0000000000027919 */ /* 0x000ea20000002100 */
[----:B------:R-:W-:Y:S01]  /*03c0*/  VIADD R5, R8, 0xffffffe ;  /* 0x0ffffffe08057836 */ /* 0x000fe20000000000 */
[----:B------:R-:W-:Y:S01]  /*03d0*/  LOP3.LUT R8, RZ, R6, RZ, 0x33, !PT ;  /* 0x00000006ff087212 */ /* 0x000fe200078e33ff */
[----:B------:R-:W-:Y:S01]  /*03e0*/  IMAD.HI.U32 R3, R3, R16, RZ ;  /* 0x0000001003037227 */ /* 0x000fe200078e00ff */
[----:B------:R-:W-:-:S03]  /*03f0*/  ISETP.GT.U32.AND P0, PT, R14, R7, PT ;  /* 0x000000070e00720c */ /* 0x000fc60003f04070 */
[----:B------:R-:W-:Y:S01]  /*0400*/  IMAD R10, R3, R12, R16 ;  /* 0x0000000c030a7224 */ /* 0x000fe200078e0210 */
[----:B------:R-:W3:Y:S04]  /*0410*/  F2I.FTZ.U32.TRUNC.NTZ R5, R5 ;  /* 0x0000000500057305 */ /* 0x000ee8000021f000 */
[----:B------:R-:W-:-:S05]  /*0420*/  ISETP.GT.U32.AND P1, PT, R14, R10, PT ;  /* 0x0000000a0e00720c */ /* 0x000fca0003f24070 */
[----:B------:R-:W-:-:S05]  /*0430*/  @!P0 IMAD.IADD R7, R7, 0x1, -R14 ;  /* 0x0000000107078824 */ /* 0x000fca00078e0a0e */
[----:B------:R-:W-:Y:S01]  /*0440*/  ISETP.GT.U32.AND P0, PT, R14, R7, PT ;  /* 0x000000070e00720c */ /* 0x000fe20003f04070 */
[----:B---3--:R-:W-:Y:S02]  /*0450*/  IMAD.MOV R11, RZ, RZ, -R5 ;  /* 0x000000ffff0b7224 */ /* 0x008fe400078e0a05 */
[----:B------:R-:W-:Y:S02]  /*0460*/  @!P1 IMAD.IADD R10, R10, 0x1, -R14 ;  /* 0x000000010a0a9824 */ /* 0x000fe400078e0a0e */
[----:B------:R-:W-:Y:S01]  /*0470*/  @!P1 VIADD R3, R3, 0x1 ;  /* 0x0000000103039836 */ /* 0x000fe20000000000 */
[--C-:B--2---:R-:W-:Y:S02]  /*0480*/  SHF.R.U32.HI R12, RZ, 0x2, R2.reuse ;  /* 0x00000002ff0c7819 */ /* 0x104fe40000011602 */
[----:B------:R-:W-:-:S05]  /*0490*/  SHF.R.U32.HI R21, RZ, 0x5, R2 ;  /* 0x00000005ff157819 */ /* 0x000fca0000011602 */
[----:B------:R-:W-:Y:S01]  /*04a0*/  @!P0 IMAD.IADD R7, R7, 0x1, -R14 ;  /* 0x0000000107078824 */ /* 0x000fe200078e0a0e */
[----:B------:R-:W-:Y:S02]  /*04b0*/  ISETP.NE.AND P0, PT, R6, RZ, PT ;  /* 0x000000ff0600720c */ /* 0x000fe40003f05270 */
[----:B------:R-:W-:Y:S01]  /*04c0*/  SGXT.U32 R12, R12, 0x6 ;  /* 0x000000060c0c781a */ /* 0x000fe20000000000 */
[----:B------:R-:W-:Y:S01]  /*04d0*/  @!P2 IMAD.MOV R7, RZ, RZ, -R7 ;  /* 0x000000ffff07a224 */ /* 0x000fe200078e0a07 */
[----:B------:R-:W-:Y:S01]  /*04e0*/  LOP3.LUT R6, R9, R6, RZ, 0x3c, !PT ;  /* 0x0000000609067212 */ /* 0x000fe200078e3cff */
[----:B------:R-:W-:Y:S01]  /*04f0*/  IMAD.MOV.U32 R9, RZ, RZ, R11 ;  /* 0x000000ffff097224 */ /* 0x000fe200078e000b */
[----:B------:R-:W-:Y:S02]  /*0500*/  ISETP.GE.U32.AND P2, PT, R10, R14, PT ;  /* 0x0000000e0a00720c */ /* 0x000fe40003f46070 */
[----:B------:R-:W-:Y:S01]  /*0510*/  SEL R7, R8, R7, !P0 ;  /* 0x0000000708077207 */ /* 0x000fe20004000000 */
[----:B------:R-:W-:Y:S01]  /*0520*/  IMAD R9, R9, R18, RZ ;  /* 0x0000001209097224 */ /* 0x000fe200078e02ff */
[----:B------:R-:W-:-:S02]  /*0530*/  ISETP.GE.AND P3, PT, R6, RZ, PT ;  /* 0x000000ff0600720c */ /* 0x000fc40003f66270 */
[----:B------:R-:W-:Y:S01]  /*0540*/  IABS R10, R0 ;  /* 0x00000000000a7213 */ /* 0x000fe20000000000 */
[----:B------:R-:W-:Y:S02]  /*0550*/  IMAD.IADD R7, R4, 0x1, R7 ;  /* 0x0000000104077824 */ /* 0x000fe400078e0207 */
[----:B------:R-:W-:Y:S02]  /*0560*/  IMAD.MOV.U32 R4, RZ, RZ, RZ ;  /* 0x000000ffff047224 */ /* 0x000fe400078e00ff */
[----:B------:R-:W-:Y:S02]  /*0570*/  IMAD.SHL.U32 R7, R7, 0x40, RZ ;  /* 0x0000004007077824 */ /* 0x000fe400078e00ff */
[----:B------:R-:W-:-:S03]  /*0580*/  IMAD.HI.U32 R4, R5, R9, R4 ;  /* 0x0000000905047227 */ /* 0x000fc600078e0004 */
[----:B------:R-:W-:Y:S01]  /*0590*/  LOP3.LUT R11, R7, R12, RZ, 0xfc, !PT ;  /* 0x0000000c070b7212 */ /* 0x000fe200078efcff */
[----:B------:R-:W-:Y:S02]  /*05a0*/  IMAD.MOV R10, RZ, RZ, -R10 ;  /* 0x000000ffff0a7224 */ /* 0x000fe400078e0a0a */
[----:B------:R-:W-:Y:S01]  /*05b0*/  @P2 VIADD R3, R3, 0x1 ;  /* 0x0000000103032836 */ /* 0x000fe20000000000 */
[----:B------:R-:W-:Y:S02]  /*05c0*/  IABS R6, R11 ;  /* 0x0000000b00067213 */ /* 0x000fe40000000000 */
[----:B------:R-:W-:Y:S01]  /*05d0*/  ISETP.GE.AND P2, PT, R11, RZ, PT ;  /* 0x000000ff0b00720c */ /* 0x000fe20003f46270 */
[----:B------:R-:W-:Y:S02]  /*05e0*/  @!P3 IMAD.MOV R3, RZ, RZ, -R3 ;  /* 0x000000ffff03b224 */ /* 0x000fe400078e0a03 */
[----:B------:R-:W-:Y:S02]  /*05f0*/  IMAD.MOV.U32 R5, RZ, RZ, R6 ;  /* 0x000000ffff057224 */ /* 0x000fe400078e0006 */
[----:B------:R-:W-:Y:S01]  /*0600*/  IMAD.MOV.U32 R6, RZ, RZ, R10 ;  /* 0x000000ffff067224 */ /* 0x000fe200078e000a */
[----:B------:R-:W-:Y:S01]  /*0610*/  SEL R3, R8, R3, !P0 ;  /* 0x0000000308037207 */ /* 0x000fe20004000000 */
[----:B------:R-:W-:Y:S01]  /*0620*/  IMAD.HI.U32 R4, R4, R5, RZ ;  /* 0x0000000504047227 */ /* 0x000fe200078e00ff */
[----:B------:R-:W2:Y:S01]  /*0630*/  LDC.64 R10, c[0x0][0x218] ;  /* 0x00008600ff0a7b82 */ /* 0x000ea20000000a00 */
[----:B------:R-:W-:-:S02]  /*0640*/  ISETP.NE.AND P0, PT, R0, RZ, PT ;  /* 0x000000ff0000720c */ /* 0x000fc40003f05270 */
[----:B------:R-:W-:Y:S01]  /*0650*/  IMAD R5, R4, R6, R5 ;  /* 0x0000000604057224 */ /* 0x000fe200078e0205 */
[----:B------:R-:W-:Y:S01]  /*0660*/  LOP3.LUT R6, R12, 0x40, RZ, 0xfc, !PT ;  /* 0x000000400c067812 */ /* 0x000fe200078efcff */
[----:B------:R-:W-:-:S03]  /*0670*/  IMAD.SHL.U32 R3, R3, 0x80, RZ ;  /* 0x0000008003037824 */ /* 0x000fc600078e00ff */
[----:B------:R-:W-:Y:S02]  /*0680*/  ISETP.GT.U32.AND P1, PT, R18, R5, PT ;  /* 0x000000051200720c */ /* 0x000fe40003f24070 */
[----:B------:R-:W-:Y:S02]  /*0690*/  LOP3.LUT R20, R3, R12, RZ, 0xfc, !PT ;  /* 0x0000000c03147212 */ /* 0x000fe400078efcff */
[----:B------:R-:W-:-:S03]  /*06a0*/  LOP3.LUT R22, R3, 0x40, R12, 0xfe, !PT ;  /* 0x0000004003167812 */ /* 0x000fc600078efe0c */
[----:B------:R-:W-:-:S04]  /*06b0*/  IMAD.HI R4, R20, 0x2aaaaaab, RZ ;  /* 0x2aaaaaab14047827 */ /* 0x000fc800078e02ff */
[----:B------:R-:W-:Y:S01]  /*06c0*/  IMAD.HI R15, R22, 0x2aaaaaab, RZ ;  /* 0x2aaaaaab160f7827 */ /* 0x000fe200078e02ff */
[----:B------:R-:W-:-:S03]  /*06d0*/  SHF.R.U32.HI R9, RZ, 0x1f, R4 ;  /* 0x0000001fff097819 */ /* 0x000fc60000011604 */
[----:B------:R-:W-:Y:S01]  /*06e0*/  @!P1 IMAD.IADD R5, R5, 0x1, -R18 ;  /* 0x0000000105059824 */ /* 0x000fe200078e0a12 */
[----:B------:R-:W-:Y:S01]  /*06f0*/  LEA.HI R13, R4, R9, RZ, 0x17 ;  /* 0x00000009040d7211 */ /* 0x000fe200078fb8ff */
[----:B------:R-:W-:Y:S01]  /*0700*/  IMAD.SHL.U32 R4, R2, 0x8, RZ ;  /* 0x0000000802047824 */ /* 0x000fe200078e00ff */
[----:B------:R-:W3:Y:S01]  /*0710*/  LDC.64 R8, c[0x0][0x220] ;  /* 0x00008800ff087b82 */ /* 0x000ee20000000a00 */
[----:B------:R-:W-:Y:S02]  /*0720*/  SHF.R.U32.HI R16, RZ, 0x1f, R15 ;  /* 0x0000001fff107819 */ /* 0x000fe4000001160f */
[----:B------:R-:W-:Y:S02]  /*0730*/  ISETP.GT.U32.AND P1, PT, R18, R5, PT ;  /* 0x000000051200720c */ /* 0x000fe40003f24070 */
[----:B------:R-:W-:Y:S02]  /*0740*/  LOP3.LUT R17, R4, 0x18, R2, 0x48, !PT ;  /* 0x0000001804117812 */ /* 0x000fe400078e4802 */
[----:B------:R-:W-:Y:S01]  /*0750*/  LEA.HI R15, R15, R16, RZ, 0x17 ;  /* 0x000000100f0f7211 */ /* 0x000fe200078fb8ff */
[----:B------:R-:W-:Y:S01]  /*0760*/  IMAD R16, R13, -0xc00, R20 ;  /* 0xfffff4000d107824 */ /* 0x000fe200078e0214 */
[----:B------:R-:W-:Y:S01]  /*0770*/  LOP3.LUT R13, R4, 0x18, RZ, 0xc0, !PT ;  /* 0x00000018040d7812 */ /* 0x000fe200078ec0ff */
[----:B------:R-:W-:Y:S01]  /*0780*/  IMAD R6, R6, 0x20, R17 ;  /* 0x0000002006067824 */ /* 0x000fe200078e0211 */
[----:B------:R-:W-:-:S05]  /*0790*/  LOP3.LUT R20, R21, 0x7fffffc, RZ, 0xc0, !PT ;  /* 0x07fffffc15147812 */ /* 0x000fca00078ec0ff */
[----:B------:R-:W-:Y:S02]  /*07a0*/  @!P1 IMAD.IADD R5, R5, 0x1, -R18 ;  /* 0x0000000105059824 */ /* 0x000fe400078e0a12 */
[----:B------:R-:W-:Y:S02]  /*07b0*/  IMAD R18, R15, -0xc00, R22 ;  /* 0xfffff4000f127824 */ /* 0x000fe400078e0216 */
[----:B------:R-:W-:Y:S02]  /*07c0*/  IMAD.MOV.U32 R14, RZ, RZ, R5 ;  /* 0x000000ffff0e7224 */ /* 0x000fe400078e0005 */
[----:B------:R-:W-:Y:S01]  /*07d0*/  IMAD R5, R12, 0x20, R17 ;  /* 0x000000200c057824 */ /* 0x000fe200078e0211 */
[----:B------:R-:W-:Y:S01]  /*07e0*/  SHF.R.U32.HI R12, RZ, 0x4, R2 ;  /* 0x00000004ff0c7819 */ /* 0x000fe20000011602 */
[----:B------:R-:W-:Y:S01]  /*07f0*/  @!P2 IMAD.MOV R14, RZ, RZ, -R14 ;  /* 0x000000ffff0ea224 */ /* 0x000fe200078e0a0e */
[----:B------:R-:W-:Y:S01]  /*0800*/  @!P0 LOP3.LUT R14, RZ, R0, RZ, 0x33, !PT ;  /* 0x00000000ff0e8212 */ /* 0x000fe200078e33ff */
[--C-:B------:R-:W-:Y:S01]  /*0810*/  IMAD R17, R16, 0xc00, R13.reuse ;  /* 0x00000c0010117824 */ /* 0x100fe200078e020d */
[----:B------:R-:W-:Y:S01]  /*0820*/  SGXT.U32 R12, R12, 0x4 ;  /* 0x000000040c0c781a */ /* 0x000fe20000000000 */
[----:B------:R-:W-:-:S02]  /*0830*/  IMAD R19, R18, 0xc00, R13 ;  /* 0x00000c0012137824 */ /* 0x000fc400078e020d */
[----:B------:R-:W-:Y:S01]  /*0840*/  IMAD R15, R14, 0xc00, R13 ;  /* 0x00000c000e0f7824 */ /* 0x000fe200078e020d */
[----:B------:R-:W-:Y:S01]  /*0850*/  LOP3.LUT R7, R7, R12, RZ, 0xfc, !PT ;  /* 0x0000000c07077212 */ /* 0x000fe200078efcff */
[----:B---3--:R-:W-:Y:S01]  /*0860*/  IMAD.WIDE R12, R17, 0x2, R8 ;  /* 0x00000002110c7825 */ /* 0x008fe200078e0208 */
[----:B------:R-:W-:-:S03]  /*0870*/  LEA R17, R6, UR6, 0x1 ;  /* 0x0000000606117c11 */ /* 0x000fc6000f8e08ff */
[----:B--2---:R-:W-:Y:S01]  /*0880*/  IMAD.WIDE R10, R15, 0x2, R10 ;  /* 0x000000020f0a7825 */ /* 0x004fe200078e020a */
[----:B------:R-:W-:-:S03]  /*0890*/  IADD3 R23, P1, R12, 0xc0, RZ ;  /* 0x000000c00c177810 */ /* 0x000fc60007f3e0ff */
[----:B------:R-:W-:Y:S01]  /*08a0*/  IMAD.WIDE R14, R19, 0x2, R8 ;  /* 0x00000002130e7825 */ /* 0x000fe200078e0208 */
[----:B------:R-:W-:Y:S02]  /*08b0*/  LEA R8, R5, UR6, 0x1 ;  /* 0x0000000605087c11 */ /* 0x000fe4000f8e08ff */
[----:B------:R-:W-:Y:S01]  /*08c0*/  IADD3 R57, P0, R10, 0xc0, RZ ;  /* 0x000000c00a397810 */ /* 0x000fe20007f1e0ff */
[----:B------:R-:W-:Y:S02]  /*08d0*/  IMAD.SHL.U32 R22, R2, 0x2, RZ ;  /* 0x0000000202167824 */ /* 0x000fe400078e00ff */
[----:B------:R-:W-:Y:S01]  /*08e0*/  @!PT LDS RZ, [RZ] ;  /* 0x00000000fffff984 */ /* 0x000fe20000000800 */
[----:B------:R-:W-:Y:S01]  /*08f0*/  @!PT LDS RZ, [RZ] ;  /* 0x00000000fffff984 */ /* 0x000fe20000000800 */
[----:B------:R-:W-:Y:S01]  /*0900*/  @!PT LDS RZ, [RZ] ;  /* 0x00000000fffff984 */ /* 0x000fe20000000800 */
[----:B------:R-:W-:Y:S01]  /*0910*/  LDGSTS.E.BYPASS.128 [R8], desc[UR20][R10.64] ;  /* 0x000000000a087fae */ /* 0x000fe2000b901c54 */
[----:B------:R-:W-:Y:S02]  /*0920*/  IMAD.X R58, RZ, RZ, R13, P1 ;  /* 0x000000ffff3a7224 */ /* 0x000fe400008e060d */
[----:B------:R-:W-:Y:S01]  /*0930*/  IMAD.X R60, RZ, RZ, R11, P0 ;  /* 0x000000ffff3c7224 */ /* 0x000fe200000e060b */
[----:B------:R-:W0:Y:S01]  /*0940*/  LDGDEPBAR ;  /* 0x00000000000079af */ /* 0x000e220000000000 */
[----:B------:R-:W-:Y:S01]  /*0950*/  IADD3 R56, P0, R14, 0xc0, RZ ;  /* 0x000000c00e387810 */ /* 0x000fe20007f1e0ff */
[----:B------:R-:W-:-:S02]  /*0960*/  IMAD.MOV.U32 R9, RZ, RZ, -0x20 ;  /* 0xffffffe0ff097424 */ /* 0x000fc400078e00ff */
[----:B------:R-:W-:Y:S02]  /*0970*/  LDGSTS.E.BYPASS.128 [R8+0x4000], desc[UR20][R12.64] ;  /* 0x040000000c087fae */ /* 0x000fe4000b901c54 */
[----:B------:R-:W-:Y:S02]  /*0980*/  IMAD.X R61, RZ, RZ, R15, P0 ;  /* 0x000000ffff3d7224 */ /* 0x000fe400000e060f */
[----:B------:R-:W-:Y:S04]  /*0990*/  LDGSTS.E.BYPASS.128 [R17+0x4000], desc[UR20][R14.64] ;  /* 0x040000000e117fae */ /* 0x000fe8000b901c54 */
[----:B------:R-:W0:Y:S01]  /*09a0*/  LDGDEPBAR ;  /* 0x00000000000079af */ /* 0x000e220000000000 */
[----:B------:R-:W-:Y:S06]  /*09b0*/  BAR.SYNC.DEFER_BLOCKING 0x0 ;  /* 0x0000000000007b1d */ /* 0x000fec0000010000 */
[----:B------:R-:W-:Y:S01]  /*09c0*/  @!PT LDS RZ, [RZ] ;  /* 0x00000000fffff984 */ /* 0x000fe20000000800 */
[----:B------:R-:W-:Y:S01]  /*09d0*/  @!PT LDS RZ, [RZ] ;  /* 0x00000000fffff984 */ /* 0x000fe20000000800 */
[----:B------:R-:W-:Y:S01]  /*09e0*/  @!PT LDS RZ, [RZ] ;  /* 0x00000000fffff984 */ /* 0x000fe20000000800 */
[----:B------:R-:W-:Y:S04]  /*09f0*/  LDGSTS.E.BYPASS.128 [R8+0x1000], desc[UR20][R10.64+0x40] ;  /* 0x010000400a087fae */ /* 0x000fe8000b901c54 */
[----:B------:R-:W0:Y:S04]  /*0a00*/  LDGDEPBAR ;  /* 0x00000000000079af */ /* 0x000e280000000000 */
[----:B------:R-:W-:Y:S04]  /*0a10*/  LDGSTS.E.BYPASS.128 [R8+0x6000], desc[UR20][R12.64+0x40] ;  /* 0x060000400c087fae */ /* 0x000fe8000b901c54 */
        /* <DEDUP_REMOVED lines=8> */
[----:B------:R2:W-:Y:S04]  /*0aa0*/  LDGSTS.E.BYPASS.128 [R8+0x8000], desc[UR20][R12.64+0x80] ;  /* 0x080000800c087fae */ /* 0x0005e8000b901c54 */
[----:B------:R3:W-:Y:S04]  /*0ab0*/  LDGSTS.E.BYPASS.128 [R17+0x8000], desc[UR20][R14.64+0x80] ;  /* 0x080000800e117fae */ /* 0x0007e8000b901c54 */
[----:B------:R-:W0:Y:S01]  /*0ac0*/  LDGDEPBAR ;  /* 0x00000000000079af */ /* 0x000e220000000000 */
[----:B--2---:R-:W-:-:S04]  /*0ad0*/  LOP3.LUT R12, R22, 0x100, RZ, 0xc0, !PT ;  /* 0x00000100160c7812 */ /* 0x004fc800078ec0ff */
[C---:B------:R-:W-:Y:S02]  /*0ae0*/  LOP3.LUT R10, R12.reuse, 0x2000000, RZ, 0xfc, !PT ;  /* 0x020000000c0a7812 */ /* 0x040fe400078efcff */
[----:B---3--:R-:W-:-:S07]  /*0af0*/  LOP3.LUT R12, R12, 0x2000002, RZ, 0xfc, !PT ;  /* 0x020000020c0c7812 */ /* 0x008fce00078efcff */
.L_x_0:
[----:B------:R-:W-:Y:S01]  /*0b00*/  UIADD3 UR4, UR4, 0x1, URZ ;  /* 0x0000000104047890 */ /* 0x000fe2000fffe03f */
[----:B------:R-:W2:Y:S01]  /*0b10*/  SHFL.IDX PT, R11, R20, RZ, 0x1f ;  /* 0x00001fff140b7589 */ /* 0x000ea200000e0000 */
[----:B------:R-:W-:Y:S01]  /*0b20*/  IMAD.MOV.U32 R13, RZ, RZ, R10 ;  /* 0x000000ffff0d7224 */ /* 0x000fe200078e000a */
[----:B------:R-:W-:Y:S01]  /*0b30*/  UMOV UR5, URZ ;  /* 0x0000003f00057c82 */ /* 0x000fe20008000000 */
[----:B------:R-:W-:Y:S01]  /*0b40*/  UISETP.GE.AND UP0, UPT, UR4, 0x4, UPT ;  /* 0x000000040400788c */ /* 0x000fe2000bf06270 */
[----:B------:R-:W-:-:S04]  /*0b50*/  DEPBAR.LE SB0, 0x4 ;  /* 0x000081000000791a */ /* 0x000fc80000000000 */
[----:B------:R-:W-:Y:S01]  /*0b60*/  USEL UR16, UR4, URZ, !UP0 ;  /* 0x0000003f04107287 */ /* 0x000fe2000c000000 */
[----:B------:R-:W-:Y:S01]  /*0b70*/  BAR.SYNC.DEFER_BLOCKING 0x0 ;  /* 0x0000000000007b1d */ /* 0x000fe20000010000 */
[----:B------:R-:W-:Y:S02]  /*0b80*/  VIADD R59, R59, 0x1 ;  /* 0x000000013b3b7836 */ /* 0x000fe40000000000 */
[----:B------:R-:W-:Y:S01]  /*0b90*/  ULEA UR4, UR16, UR22, 0xd ;  /* 0x0000001610047291 */ /* 0x000fe2000f8e683f */
[----:B------:R-:W-:Y:S02]  /*0ba0*/  IMAD.MOV.U32 R16, RZ, RZ, R23 ;  /* 0x000000ffff107224 */ /* 0x000fe400078e0017 */
[----:B------:R-:W-:Y:S01]  /*0bb0*/  ISETP.GE.AND P1, PT, R59, 0x4, PT ;  /* 0x000000043b00780c */ /* 0x000fe20003f26270 */
[----:B------:R-:W-:-:S03]  /*0bc0*/  USHF.R.U32.HI UR4, URZ, 0x4, UR4 ;  /* 0x000000043f047899 */ /* 0x000fc60008011604 */
[----:B------:R-:W-:Y:S01]  /*0bd0*/  SEL R59, R59, RZ, !P1 ;  /* 0x000000ff3b3b7207 */ /* 0x000fe20004800000 */
[----:B------:R-:W-:-:S03]  /*0be0*/  ULOP3.LUT UR4, UR4, 0x3fff, URZ, 0xc0, !UPT ;  /* 0x00003fff04047892 */ /* 0x000fc6000f8ec03f */
[C---:B------:R-:W-:Y:S01]  /*0bf0*/  LEA R18, R59.reuse, UR22, 0xd ;  /* 0x000000163b127c11 */ /* 0x040fe2000f8e68ff */
[----:B------:R-:W-:Y:S01]  /*0c00*/  IMAD R17, R59, 0x1000, R8 ;  /* 0x000010003b117824 */ /* 0x000fe200078e0208 */
[----:B--2---:R-:W-:Y:S01]  /*0c10*/  R2UR UR8, R11 ;  /* 0x000000000b0872ca */ /* 0x004fe200000e0000 */
[----:B------:R-:W-:Y:S01]  /*0c20*/  IMAD.MOV.U32 R11, RZ, RZ, -0x7fffffe0 ;  /* 0x80000020ff0b7424 */ /* 0x000fe200078e00ff */
[----:B------:R-:W-:Y:S01]  /*0c30*/  UMOV UR7, UR4 ;  /* 0x0000000400077c82 */ /* 0x000fe20008000000 */
[--C-:B------:R-:W-:Y:S01]  /*0c40*/  IMAD R19, R5, 0x2, R18.reuse ;  /* 0x0000000205137824 */ /* 0x100fe200078e0212 */
[----:B------:R-:W-:Y:S01]  /*0c50*/  IADD3 R14, P0, R13, UR7, RZ ;  /* 0x000000070d0e7c10 */ /* 0x000fe2000ff1e0ff */
[----:B------:R-:W-:Y:S01]  /*0c60*/  IMAD.MOV.U32 R13, RZ, RZ, R11 ;  /* 0x000000ffff0d7224 */ /* 0x000fe200078e000b */
[----:B------:R-:W-:Y:S01]  /*0c70*/  UMOV UR7, UR5 ;  /* 0x0000000500077c82 */ /* 0x000fe20008000000 */
[----:B------:R-:W-:Y:S01]  /*0c80*/  IMAD R23, R6, 0x2, R18 ;  /* 0x0000000206177824 */ /* 0x000fe200078e0212 */
[----:B------:R-:W-:Y:S01]  /*0c90*/  R2UR UR10, R14 ;  /* 0x000000000e0a72ca */ /* 0x000fe200000e0000 */
[----:B------:R-:W-:Y:S01]  /*0ca0*/  WARPGROUP.ARRIVE ;  /* 0x00000000000079c5 */ /* 0x000fe20000000000 */
[----:B------:R-:W-:Y:S01]  /*0cb0*/  IADD3.X R15, R13, UR7, RZ, P0, !PT ;  /* 0x000000070d0f7c10 */ /* 0x000fe200087fe4ff */
[----:B------:R-:W-:Y:S01]  /*0cc0*/  ULEA UR7, UR16, UR6, 0xc ;  /* 0x0000000610077291 */ /* 0x000fe2000f8e603f */
[----:B------:R-:W-:Y:S01]  /*0cd0*/  IMAD.MOV.U32 R13, RZ, RZ, -0x7fffffe0 ;  /* 0x80000020ff0d7424 */ /* 0x000fe200078e00ff */
[----:B------:R-:W-:Y:S01]  /*0ce0*/  USHF.L.U32 UR8, UR8, 0x6, URZ ;  /* 0x0000000608087899 */ /* 0x000fe2000800063f */
[----:B------:R-:W-:Y:S01]  /*0cf0*/  R2UR UR11, R15 ;  /* 0x000000000f0b72ca */ /* 0x000fe200000e0000 */
[----:B------:R-:W-:Y:S01]  /*0d00*/  USHF.R.U32.HI UR9, URZ, 0x4, UR7 ;  /* 0x000000043f097899 */ /* 0x000fe20008011607 */
[----:B------:R-:W-:Y:S01]  /*0d10*/  IMAD.MOV.U32 R14, RZ, RZ, R12 ;  /* 0x000000ffff0e7224 */ /* 0x000fe200078e000c */
[----:B------:R-:W-:Y:S01]  /*0d20*/  ULOP3.LUT UR7, UR8, 0xc0, URZ, 0xc0, !UPT ;  /* 0x000000c008077892 */ /* 0x000fe2000f8ec03f */
[----:B------:R-:W-:Y:S01]  /*0d30*/  IMAD.MOV.U32 R15, RZ, RZ, R13 ;  /* 0x000000ffff0f7224 */ /* 0x000fe200078e000d */
[----:B------:R-:W-:Y:S01]  /*0d40*/  ULOP3.LUT UR9, UR9, 0x3fff, URZ, 0xc0, !UPT ;  /* 0x00003fff09097892 */ /* 0x000fe2000f8ec03f */
[----:B------:R-:W-:Y:S01]  /*0d50*/  IMAD.MOV.U32 R18, RZ, RZ, R56 ;  /* 0x000000ffff127224 */ /* 0x000fe200078e0038 */
[----:B------:R-:W-:Y:S01]  /*0d60*/  UIADD3 UR16, UR16, 0x1, URZ ;  /* 0x0000000110107890 */ /* 0x000fe2000fffe03f */
[----:B------:R-:W-:Y:S01]  /*0d70*/  VIADD R56, R9, 0x40 ;  /* 0x0000004009387836 */ /* 0x000fe20000000000 */
[----:B------:R-:W-:-:S04]  /*0d80*/  UIADD3 UR12, UP0, UR7, UR9, URZ ;  /* 0x00000009070c7290 */ /* 0x000fc8000ff1e03f */
[----:B------:R-:W-:Y:S02]  /*0d90*/  UIADD3.X UR13, URZ, URZ, URZ, UP0, !UPT ;  /* 0x0000003f3f0d7290 */ /* 0x000fe400087fe43f */
[----:B------:R-:W-:Y:S02]  /*0da0*/  ULOP3.LUT UR8, UR12, 0x1000000, URZ, 0xfc, !UPT ;  /* 0x010000000c087892 */ /* 0x000fe4000f8efc3f */
[----:B------:R-:W-:Y:S02]  /*0db0*/  ULOP3.LUT UR9, UR13, 0x80000020, URZ, 0xfc, !UPT ;  /* 0x800000200d097892 */ /* 0x000fe4000f8efc3f */
[----:B------:R-:W-:-:S07]  /*0dc0*/  UISETP.GE.AND UP0, UPT, UR16, 0x4, UPT ;  /* 0x000000041000788c */ /* 0x000fce000bf06270 */
[----:B------:R-:W-:Y:S01]  /*0dd0*/  HGMMA.64x64x16.F32.BF16 R24, gdesc[UR8], R24 ;  /* 0x00e00000081879f0 */ /* 0x000fe20008701818 */
[----:B------:R-:W-:Y:S01]  /*0de0*/  UMOV UR8, UR4 ;  /* 0x0000000400087c82 */ /* 0x000fe20008000000 */
[----:B------:R-:W-:Y:S01]  /*0df0*/  UMOV UR9, 0x80000020 ;  /* 0x8000002000097882 */ /* 0x000fe20000000000 */
[----:B------:R-:W-:Y:S01]  /*0e00*/  IADD3 R14, P0, R14, UR8, RZ ;  /* 0x000000080e0e7c10 */ /* 0x000fe2000ff1e0ff */
[----:B------:R-:W-:Y:S01]  /*0e10*/  UMOV UR8, 0x1000002 ;  /* 0x0100000200087882 */ /* 0x000fe20000000000 */
[----:B------:R-:W-:Y:S02]  /*0e20*/  USEL UR10, UR16, URZ, !UP0 ;  /* 0x0000003f100a7287 */ /* 0x000fe4000c000000 */
[----:B------:R-:W-:Y:S01]  /*0e30*/  IADD3.X R15, R15, UR5, RZ, P0, !PT ;  /* 0x000000050f0f7c10 */ /* 0x000fe200087fe4ff */
[----:B------:R-:W-:Y:S01]  /*0e40*/  UIADD3.64 UR12, UR12, UR8, URZ ;  /* 0x000000080c0c7297 */ /* 0x000fe2000fffe03f */
[----:B------:R-:W-:Y:S01]  /*0e50*/  R2UR UR14, R14 ;  /* 0x000000000e0e72ca */ /* 0x000fe200000e0000 */
[----:B------:R-:W-:Y:S01]  /*0e60*/  ULEA UR4, UR10, UR22, 0xd ;  /* 0x000000160a047291 */ /* 0x000fe2000f8e683f */
[----:B------:R-:W-:Y:S01]  /*0e70*/  R2UR UR15, R15 ;  /* 0x000000000f0f72ca */ /* 0x000fe200000e0000 */
[----:B------:R-:W-:Y:S01]  /*0e80*/  IMAD.MOV.U32 R14, RZ, RZ, R10 ;  /* 0x000000ffff0e7224 */ /* 0x000fe200078e000a */
[----:B------:R-:W-:Y:S01]  /*0e90*/  UMOV UR5, URZ ;  /* 0x0000003f00057c82 */ /* 0x000fe20008000000 */
[----:B------:R-:W-:Y:S01]  /*0ea0*/  USHF.R.U32.HI UR4, URZ, 0x4, UR4 ;  /* 0x000000043f047899 */ /* 0x000fe20008011604 */
[----:B------:R-:W-:-:S03]  /*0eb0*/  IMAD.MOV.U32 R15, RZ, RZ, R11 ;  /* 0x000000ffff0f7224 */ /* 0x000fc600078e000b */
[----:B------:R-:W-:-:S07]  /*0ec0*/  ULOP3.LUT UR4, UR4, 0x3fff, URZ, 0xc0, !UPT ;  /* 0x00003fff04047892 */ /* 0x000fce000f8ec03f */
[----:B------:R-:W-:Y:S02]  /*0ed0*/  UMOV UR11, UR4 ;  /* 0x00000004000b7c82 */ /* 0x000fe40008000000 */
[----:B------:R-:W-:Y:S01]  /*0ee0*/  IADD3 R14, P0, R14, UR11, RZ ;  /* 0x0000000b0e0e7c10 */ /* 0x000fe2000ff1e0ff */
[----:B------:R-:W-:-:S03]  /*0ef0*/  UMOV UR11, UR5 ;  /* 0x00000005000b7c82 */ /* 0x000fc60008000000 */
[----:B------:R-:W-:Y:S01]  /*0f00*/  IADD3.X R15, R15, UR11, RZ, P0, !PT ;  /* 0x0000000b0f0f7c10 */ /* 0x000fe200087fe4ff */
[----:B------:R-:W-:Y:S01]  /*0f10*/  UMOV UR11, UR4 ;  /* 0x00000004000b7c82 */ /* 0x000fe20008000000 */
[----:B------:R-:W-:Y:S02]  /*0f20*/  ULEA UR4, UR10, UR6, 0xc ;  /* 0x000000060a047291 */ /* 0x000fe4000f8e603f */
[----:B------:R-:W-:Y:S02]  /*0f30*/  UIADD3 UR10, UR10, 0x1, URZ ;  /* 0x000000010a0a7890 */ /* 0x000fe4000fffe03f */
[----:B------:R-:W-:-:S04]  /*0f40*/  USHF.R.U32.HI UR4, URZ, 0x4, UR4 ;  /* 0x000000043f047899 */ /* 0x000fc80008011604 */
[----:B------:R-:W-:-:S04]  /*0f50*/  ULOP3.LUT UR4, UR4, 0x3fff, URZ, 0xc0, !UPT ;  /* 0x00003fff04047892 */ /* 0x000fc8000f8ec03f */
[----:B------:R-:W-:-:S04]  /*0f60*/  UIADD3 UR16, UP0, UR7, UR4, URZ ;  /* 0x0000000407107290 */ /* 0x000fc8000ff1e03f */
[----:B------:R-:W-:Y:S02]  /*0f70*/  UIADD3.X UR17, URZ, URZ, URZ, UP0, !UPT ;  /* 0x0000003f3f117290 */ /* 0x000fe400087fe43f */
[----:B------:R-:W-:-:S04]  /*0f80*/  UISETP.GE.AND UP0, UPT, UR10, 0x4, UPT ;  /* 0x000000040a00788c */ /* 0x000fc8000bf06270 */
[----:B------:R-:W-:-:S04]  /*0f90*/  USEL UR10, UR10, URZ, !UP0 ;  /* 0x0000003f0a0a7287 */ /* 0x000fc8000c000000 */
[----:B------:R-:W-:-:S04]  /*0fa0*/  ULEA UR4, UR10, UR22, 0xd ;  /* 0x000000160a047291 */ /* 0x000fc8000f8e683f */
[----:B------:R-:W-:-:S04]  /*0fb0*/  USHF.R.U32.HI UR4, URZ, 0x4, UR4 ;  /* 0x000000043f047899 */ /* 0x000fc80008011604 */
[----:B------:R-:W-:Y:S01]  /*0fc0*/  ULOP3.LUT UR4, UR4, 0x3fff, URZ, 0xc0, !UPT ;  /* 0x00003fff04047892 */ /* 0x000fe2000f8ec03f */
[----:B------:R-:W-:Y:S01]  /*0fd0*/  HGMMA.64x64x16.F32.BF16 R24, gdesc[UR12], R24, gsb0 ;  /* 0x00e000000c1879f0 */ /* 0x000fe20008001818 */
[----:B------:R-:W-:Y:S01]  /*0fe0*/  R2UR UR14, R14 ;  /* 0x000000000e0e72ca */ /* 0x000fe200000e0000 */
[----:B------:R-:W-:Y:S01]  /*0ff0*/  IMAD.MOV.U32 R14, RZ, RZ, R12 ;  /* 0x000000ffff0e7224 */ /* 0x000fe200078e000c */
[----:B------:R-:W-:Y:S01]  /*1000*/  R2UR UR15, R15 ;  /* 0x000000000f0f72ca */ /* 0x000fe200000e0000 */
[----:B------:R-:W-:Y:S01]  /*1010*/  IMAD.MOV.U32 R15, RZ, RZ, R13 ;  /* 0x000000ffff0f7224 */ /* 0x000fe200078e000d */
[----:B------:R-:W-:Y:S02]  /*1020*/  ULOP3.LUT UR12, UR16, 0x1000000, URZ, 0xfc, !UPT ;  /* 0x01000000100c7892 */ /* 0x000fe4000f8efc3f */
[----:B------:R-:W-:Y:S01]  /*1030*/  IADD3 R14, P0, R14, UR11, RZ ;  /* 0x0000000b0e0e7c10 */ /* 0x000fe2000ff1e0ff */
[----:B------:R-:W-:Y:S02]  /*1040*/  ULOP3.LUT UR13, UR17, 0x80000020, URZ, 0xfc, !UPT ;  /* 0x80000020110d7892 */ /* 0x000fe4000f8efc3f */
[----:B------:R-:W-:Y:S01]  /*1050*/  UIADD3.64 UR16, UR16, UR8, URZ ;  /* 0x0000000810107297 */ /* 0x000fe2000fffe03f */
[----:B------:R-:W-:Y:S01]  /*1060*/  R2UR UR18, R14 ;  /* 0x000000000e1272ca */ /* 0x000fe200000e0000 */
[----:B------:R-:W-:Y:S01]  /*1070*/  VIADD R14, R9, 0x20 ;  /* 0x00000020090e7836 */ /* 0x000fe20000000000 */
[----:B------:R-:W-:Y:S01]  /*1080*/  IADD3.X R15, R15, UR5, RZ, P0, !PT ;  /* 0x000000050f0f7c10 */ /* 0x000fe200087fe4ff */
[----:B------:R-:W-:Y:S01]  /*1090*/  UMOV UR11, UR4 ;  /* 0x00000004000b7c82 */ /* 0x000fe20008000000 */
[----:B------:R-:W-:-:S02]  /*10a0*/  UMOV UR5, URZ ;  /* 0x0000003f00057c82 */ /* 0x000fc40008000000 */
[----:B------:R-:W-:Y:S01]  /*10b0*/  ISETP.GE.U32.AND P0, PT, R14, 0xba0, PT ;  /* 0x00000ba00e00780c */ /* 0x000fe20003f06070 */
[----:B------:R-:W-:Y:S01]  /*10c0*/  IMAD.MOV.U32 R14, RZ, RZ, R57 ;  /* 0x000000ffff0e7224 */ /* 0x000fe200078e0039 */
[----:B------:R-:W-:Y:S01]  /*10d0*/  R2UR UR19, R15 ;  /* 0x000000000f1372ca */ /* 0x000fe200000e0000 */
[----:B------:R-:W-:Y:S01]  /*10e0*/  IMAD.MOV.U32 R15, RZ, RZ, R60 ;  /* 0x000000ffff0f7224 */ /* 0x000fe200078e003c */
[----:B------:R-:W-:Y:S02]  /*10f0*/  WARPGROUP.DEPBAR.LE gsb0, 0x1 ;  /* 0x00008000000079c5 */ /* 0x000fe40000010100 */
[----:B------:R-:W-:Y:S07]  /*1100*/  BAR.SYNC.DEFER_BLOCKING 0x0 ;  /* 0x0000000000007b1d */ /* 0x000fee0000010000 */
[----:B------:R-:W-:Y:S01]  /*1110*/  @!PT LDS RZ, [RZ] ;  /* 0x00000000fffff984 */ /* 0x000fe20000000800 */
[----:B------:R-:W-:Y:S01]  /*1120*/  @!PT LDS RZ, [RZ] ;  /* 0x00000000fffff984 */ /* 0x000fe20000000800 */
[----:B------:R-:W-:Y:S01]  /*1130*/  @!PT LDS RZ, [RZ] ;  /* 0x00000000fffff984 */ /* 0x000fe20000000800 */
[----:B------:R2:W-:Y:S04]  /*1140*/  LDGSTS.E.BYPASS.128 [R17], desc[UR20][R14.64], !P0 ;  /* 0x000000000e117fae */ /* 0x0005e8000c101c54 */
[----:B------:R-:W0:Y:S01]  /*1150*/  LDGDEPBAR ;  /* 0x00000000000079af */ /* 0x000e220000000000 */
[----:B--2---:R-:W-:-:S05]  /*1160*/  IMAD.MOV.U32 R17, RZ, RZ, R58 ;  /* 0x000000ffff117224 */ /* 0x004fca00078e003a */
[----:B------:R2:W-:Y:S02]  /*1170*/  LDGSTS.E.BYPASS.128 [R19], desc[UR20][R16.64], !P0 ;  /* 0x0000000010137fae */ /* 0x0005e4000c101c54 */
[----:B--2---:R-:W-:-:S05]  /*1180*/  IMAD.MOV.U32 R19, RZ, RZ, R61 ;  /* 0x000000ffff137224 */ /* 0x004fca00078e003d */
[----:B------:R2:W-:Y:S01]  /*1190*/  LDGSTS.E.BYPASS.128 [R23], desc[UR20][R18.64], !P0 ;  /* 0x0000000012177fae */ /* 0x0005e2000c101c54 */
[----:B------:R-:W-:-:S03]  /*11a0*/  ISETP.GE.U32.AND P0, PT, R56, 0xba0, PT ;  /* 0x00000ba03800780c */ /* 0x000fc60003f06070 */
[----:B------:R-:W0:Y:S01]  /*11b0*/  LDGDEPBAR ;  /* 0x00000000000079af */ /* 0x000e220000000000 */
[----:B--2---:R-:W-:-:S05]  /*11c0*/  VIADD R23, R59, 0x1 ;  /* 0x000000013b177836 */ /* 0x004fca0000000000 */
[----:B------:R-:W-:-:S04]  /*11d0*/  ISETP.GE.AND P1, PT, R23, 0x4, PT ;  /* 0x000000041700780c */ /* 0x000fc80003f26270 */
[----:B------:R-:W-:-:S04]  /*11e0*/  SEL R23, R23, RZ, !P1 ;  /* 0x000000ff17177207 */ /* 0x000fc80004800000 */
[C---:B------:R-:W-:Y:S01]  /*11f0*/  LEA R56, R23.reuse, UR22, 0xd ;  /* 0x0000001617387c11 */ /* 0x040fe2000f8e68ff */
[----:B------:R-:W-:Y:S01]  /*1200*/  IMAD R57, R23, 0x1000, R8 ;  /* 0x0000100017397824 */ /* 0x000fe200078e0208 */
[----:B------:R-:W-:-:S04]  /*1210*/  DEPBAR.LE SB0, 0x4 ;  /* 0x000081000000791a */ /* 0x000fc80000000000 */
[----:B------:R-:W-:Y:S01]  /*1220*/  BAR.SYNC.DEFER_BLOCKING 0x0 ;  /* 0x0000000000007b1d */ /* 0x000fe20000010000 */
[--C-:B------:R-:W-:Y:S02]  /*1230*/  IMAD R59, R5, 0x2, R56.reuse ;  /* 0x00000002053b7824 */ /* 0x100fe400078e0238 */
[----:B------:R-:W-:Y:S02]  /*1240*/  IMAD R61, R6, 0x2, R56 ;  /* 0x00000002063d7824 */ /* 0x000fe400078e0238 */
[----:B------:R-:W-:Y:S02]  /*1250*/  IMAD.MOV.U32 R56, RZ, RZ, R10 ;  /* 0x000000ffff387224 */ /* 0x000fe400078e000a */
[----:B------:R-:W-:-:S05]  /*1260*/  VIADD R23, R23, 0x1 ;  /* 0x0000000117177836 */ /* 0x000fca0000000000 */
[----:B------:R-:W-:-:S04]  /*1270*/  ISETP.GE.AND P1, PT, R23, 0x4, PT ;  /* 0x000000041700780c */ /* 0x000fc80003f26270 */
[----:B------:R-:W-:Y:S01]  /*1280*/  SEL R23, R23, RZ, !P1 ;  /* 0x000000ff17177207 */ /* 0x000fe20004800000 */
[----:B------:R-:W-:-:S06]  /*1290*/  WARPGROUP.ARRIVE ;  /* 0x00000000000079c5 */ /* 0x000fcc0000000000 */
[----:B------:R-:W-:Y:S04]  /*12a0*/  HGMMA.64x64x16.F32.BF16 R24, gdesc[UR12], R24 ;  /* 0x00e000000c1879f0 */ /* 0x000fe80008701818 */
[----:B------:R-:W-:Y:S03]  /*12b0*/  HGMMA.64x64x16.F32.BF16 R24, gdesc[UR16], R24, gsb0 ;  /* 0x00e00000101879f0 */ /* 0x000fe60008001818 */
[----:B------:R-:W-:Y:S02]  /*12c0*/  WARPGROUP.DEPBAR.LE gsb0, 0x1 ;  /* 0x00008000000079c5 */ /* 0x000fe40000010100 */
[----:B------:R-:W-:Y:S06]  /*12d0*/  BAR.SYNC.DEFER_BLOCKING 0x0 ;  /* 0x0000000000007b1d */ /* 0x000fec0000010000 */
[----:B------:R-:W-:Y:S01]  /*12e0*/  @!PT LDS RZ, [RZ] ;  /* 0x00000000fffff984 */ /* 0x000fe20000000800 */
[----:B------:R-:W-:Y:S01]  /*12f0*/  @!PT LDS RZ, [RZ] ;  /* 0x00000000fffff984 */ /* 0x000fe20000000800 */
[----:B------:R-:W-:Y:S01]  /*1300*/  @!PT LDS RZ, [RZ] ;  /* 0x00000000fffff984 */ /* 0x000fe20000000800 */
[----:B------:R2:W-:Y:S04]  /*1310*/  LDGSTS.E.BYPASS.128 [R57], desc[UR20][R14.64+0x40], !P0 ;  /* 0x000000400e397fae */ /* 0x0005e8000c101c54 */
[----:B------:R-:W0:Y:S04]  /*1320*/  LDGDEPBAR ;  /* 0x00000000000079af */ /* 0x000e280000000000 */
[----:B------:R3:W-:Y:S04]  /*1330*/  LDGSTS.E.BYPASS.128 [R59], desc[UR20][R16.64+0x40], !P0 ;  /* 0x00000040103b7fae */ /* 0x0007e8000c101c54 */
[----:B------:R4:W-:Y:S01]  /*1340*/  LDGSTS.E.BYPASS.128 [R61], desc[UR20][R18.64+0x40], !P0 ;  /* 0x00000040123d7fae */ /* 0x0009e2000c101c54 */
[----:B--2---:R-:W-:Y:S01]  /*1350*/  IMAD.MOV.U32 R57, RZ, RZ, R11 ;  /* 0x000000ffff397224 */ /* 0x004fe200078e000b */
[----:B------:R-:W-:Y:S01]  /*1360*/  IADD3 R56, P0, R56, UR11, RZ ;  /* 0x0000000b38387c10 */ /* 0x000fe2000ff1e0ff */
[----:B------:R-:W-:Y:S01]  /*1370*/  UMOV UR11, UR5 ;  /* 0x00000005000b7c82 */ /* 0x000fe20008000000 */
[----:B------:R-:W0:Y:S02]  /*1380*/  LDGDEPBAR ;  /* 0x00000000000079af */ /* 0x000e240000000000 */
[----:B------:R-:W-:Y:S01]  /*1390*/  IADD3.X R57, R57, UR11, RZ, P0, !PT ;  /* 0x0000000b39397c10 */ /* 0x000fe200087fe4ff */
[----:B------:R-:W-:Y:S01]  /*13a0*/  UMOV UR11, UR4 ;  /* 0x00000004000b7c82 */ /* 0x000fe20008000000 */
[----:B------:R-:W-:Y:S01]  /*13b0*/  ULEA UR4, UR10, UR6, 0xc ;  /* 0x000000060a047291 */ /* 0x000fe2000f8e603f */
[----:B------:R-:W-:Y:S01]  /*13c0*/  R2UR UR14, R56 ;  /* 0x00000000380e72ca */ /* 0x000fe200000e0000 */
[----:B------:R-:W-:Y:S01]  /*13d0*/  IMAD.MOV.U32 R56, RZ, RZ, R12 ;  /* 0x000000ffff387224 */ /* 0x000fe200078e000c */
[----:B------:R-:W-:Y:S01]  /*13e0*/  R2UR UR15, R57 ;  /* 0x00000000390f72ca */ /* 0x000fe200000e0000 */
[----:B------:R-:W-:Y:S01]  /*13f0*/  USHF.R.U32.HI UR4, URZ, 0x4, UR4 ;  /* 0x000000043f047899 */ /* 0x000fe20008011604 */
[----:B------:R-:W-:-:S02]  /*1400*/  IMAD.MOV.U32 R57, RZ, RZ, R13 ;  /* 0x000000ffff397224 */ /* 0x000fc400078e000d */
[----:B------:R-:W-:Y:S01]  /*1410*/  IADD3 R56, P0, R56, UR11, RZ ;  /* 0x0000000b38387c10 */ /* 0x000fe2000ff1e0ff */
[----:B------:R-:W-:-:S03]  /*1420*/  ULOP3.LUT UR4, UR4, 0x3fff, URZ, 0xc0, !UPT ;  /* 0x00003fff04047892 */ /* 0x000fc6000f8ec03f */
[----:B------:R-:W-:Y:S01]  /*1430*/  IADD3.X R57, R57, UR5, RZ, P0, !PT ;  /* 0x0000000539397c10 */ /* 0x000fe200087fe4ff */
[----:B------:R-:W-:Y:S01]  /*1440*/  UIADD3 UR16, UP0, UR7, UR4, URZ ;  /* 0x0000000407107290 */ /* 0x000fe2000ff1e03f */
[----:B------:R-:W-:Y:S01]  /*1450*/  R2UR UR18, R56 ;  /* 0x00000000381272ca */ /* 0x000fe200000e0000 */
[----:B------:R-:W-:Y:S01]  /*1460*/  VIADD R56, R9, 0x60 ;  /* 0x0000006009387836 */ /* 0x000fe20000000000 */
[----:B------:R-:W-:Y:S01]  /*1470*/  R2UR UR19, R57 ;  /* 0x00000000391372ca */ /* 0x000fe200000e0000 */
[----:B------:R-:W-:Y:S01]  /*1480*/  UIADD3.X UR17, URZ, URZ, URZ, UP0, !UPT ;  /* 0x0000003f3f117290 */ /* 0x000fe200087fe43f */
[----:B------:R-:W-:Y:S01]  /*1490*/  IMAD R57, R23, 0x1000, R8 ;  /* 0x0000100017397824 */ /* 0x000fe200078e0208 */
[----:B------:R-:W-:Y:S01]  /*14a0*/  ULOP3.LUT UR12, UR16, 0x1000000, URZ, 0xfc, !UPT ;  /* 0x01000000100c7892 */ /* 0x000fe2000f8efc3f */
[----:B------:R-:W-:Y:S01]  /*14b0*/  ISETP.GE.U32.AND P0, PT, R56, 0xba0, PT ;  /* 0x00000ba03800780c */ /* 0x000fe20003f06070 */
[----:B------:R-:W-:-:S04]  /*14c0*/  DEPBAR.LE SB0, 0x4 ;  /* 0x000081000000791a */ /* 0x000fc80000000000 */
[----:B------:R-:W-:Y:S01]  /*14d0*/  BAR.SYNC.DEFER_BLOCKING 0x0 ;  /* 0x0000000000007b1d */ /* 0x000fe20000010000 */
[----:B------:R-:W-:Y:S01]  /*14e0*/  ULOP3.LUT UR13, UR17, 0x80000020, URZ, 0xfc, !UPT ;  /* 0x80000020110d7892 */ /* 0x000fe2000f8efc3f */
[C---:B------:R-:W-:Y:S01]  /*14f0*/  LEA R56, R23.reuse, UR22, 0xd ;  /* 0x0000001617387c11 */ /* 0x040fe2000f8e68ff */
[----:B------:R-:W-:Y:S01]  /*1500*/  UIADD3.64 UR16, UR16, UR8, URZ ;  /* 0x0000000810107297 */ /* 0x000fe2000fffe03f */
[----:B------:R-:W-:Y:S01]  /*1510*/  VIADD R23, R23, 0x1 ;  /* 0x0000000117177836 */ /* 0x000fe20000000000 */
[----:B------:R-:W-:Y:S01]  /*1520*/  UIADD3 UR4, UR10, 0x1, URZ ;  /* 0x000000010a047890 */ /* 0x000fe2000fffe03f */
[----:B------:R-:W-:Y:S01]  /*1530*/  VIADD R9, R9, 0x80 ;  /* 0x0000008009097836 */ /* 0x000fe20000000000 */
[----:B------:R-:W-:Y:S01]  /*1540*/  UMOV UR5, URZ ;  /* 0x0000003f00057c82 */ /* 0x000fe20008000000 */
[--C-:B---3--:R-:W-:Y:S01]  /*1550*/  IMAD R59, R5, 0x2, R56.reuse ;  /* 0x00000002053b7824 */ /* 0x108fe200078e0238 */
[----:B------:R-:W-:Y:S01]  /*1560*/  UISETP.GE.AND UP0, UPT, UR4, 0x4, UPT ;  /* 0x000000040400788c */ /* 0x000fe2000bf06270 */
[----:B----4-:R-:W-:-:S02]  /*1570*/  IMAD R61, R6, 0x2, R56 ;  /* 0x00000002063d7824 */ /* 0x010fc400078e0238 */
[----:B------:R-:W-:Y:S01]  /*1580*/  IMAD.MOV.U32 R56, RZ, RZ, R10 ;  /* 0x000000ffff387224 */ /* 0x000fe200078e000a */
[----:B------:R-:W-:-:S06]  /*1590*/  WARPGROUP.ARRIVE ;  /* 0x00000000000079c5 */ /* 0x000fcc0000000000 */
[----:B------:R-:W-:Y:S04]  /*15a0*/  HGMMA.64x64x16.F32.BF16 R24, gdesc[UR12], R24 ;  /* 0x00e000000c1879f0 */ /* 0x000fe80008701818 */
[----:B------:R-:W-:Y:S01]  /*15b0*/  HGMMA.64x64x16.F32.BF16 R24, gdesc[UR16], R24, gsb0 ;  /* 0x00e00000101879f0 */ /* 0x000fe20008001818 */
[----:B------:R-:W-:-:S04]  /*15c0*/  USEL UR18, UR4, URZ, !UP0 ;  /* 0x0000003f04127287 */ /* 0x000fc8000c000000 */
[----:B------:R-:W-:-:S04]  /*15d0*/  ULEA UR4, UR18, UR22, 0xd ;  /* 0x0000001612047291 */ /* 0x000fc8000f8e683f */
[----:B------:R-:W-:-:S04]  /*15e0*/  USHF.R.U32.HI UR4, URZ, 0x4, UR4 ;  /* 0x000000043f047899 */ /* 0x000fc80008011604 */
[----:B------:R-:W-:-:S07]  /*15f0*/  ULOP3.LUT UR4, UR4, 0x3fff, URZ, 0xc0, !UPT ;  /* 0x00003fff04047892 */ /* 0x000fce000f8ec03f */
[----:B------:R-:W-:Y:S01]  /*1600*/  UMOV UR10, UR4 ;  /* 0x00000004000a7c82 */ /* 0x000fe20008000000 */
        /* <DEDUP_REMOVED lines=9> */
[----:B------:R-:W-:Y:S01]  /*16a0*/  IADD3 R56, P0, R56, UR10, RZ ;  /* 0x0000000a38387c10 */ /* 0x000fe2000ff1e0ff */
[----:B------:R-:W-:-:S02]  /*16b0*/  UMOV UR10, UR5 ;  /* 0x00000005000a7c82 */ /* 0x000fc40008000000 */
[----:B------:R-:W0:Y:S01]  /*16c0*/  LDGDEPBAR ;  /* 0x00000000000079af */ /* 0x000e220000000000 */
[----:B--2---:R-:W-:Y:S01]  /*16d0*/  IADD3.X R57, R11, UR10, RZ, P0, !PT ;  /* 0x0000000a0b397c10 */ /* 0x004fe200087fe4ff */
[----:B------:R-:W-:Y:S01]  /*16e0*/  ULEA UR10, UR18, UR6, 0xc ;  /* 0x00000006120a7291 */ /* 0x000fe2000f8e603f */
[----:B------:R-:W-:Y:S01]  /*16f0*/  R2UR UR14, R56 ;  /* 0x00000000380e72ca */ /* 0x000fe200000e0000 */
[----:B------:R-:W-:Y:S01]  /*1700*/  IMAD.MOV.U32 R56, RZ, RZ, R12 ;  /* 0x000000ffff387224 */ /* 0x000fe200078e000c */
[----:B------:R-:W-:Y:S01]  /*1710*/  R2UR UR15, R57 ;  /* 0x00000000390f72ca */ /* 0x000fe200000e0000 */
[----:B------:R-:W-:-:S04]  /*1720*/  USHF.R.U32.HI UR10, URZ, 0x4, UR10 ;  /* 0x000000043f0a7899 */ /* 0x000fc8000801160a */
[----:B------:R-:W-:-:S04]  /*1730*/  ULOP3.LUT UR10, UR10, 0x3fff, URZ, 0xc0, !UPT ;  /* 0x00003fff0a0a7892 */ /* 0x000fc8000f8ec03f */
[----:B------:R-:W-:-:S03]  /*1740*/  UIADD3 UR16, UP0, UR7, UR10, URZ ;  /* 0x0000000a07107290 */ /* 0x000fc6000ff1e03f */
[----:B------:R-:W-:Y:S01]  /*1750*/  UMOV UR7, UR4 ;  /* 0x0000000400077c82 */ /* 0x000fe20008000000 */
[----:B------:R-:W-:Y:S01]  /*1760*/  UIADD3.X UR17, URZ, URZ, URZ, UP0, !UPT ;  /* 0x0000003f3f117290 */ /* 0x000fe200087fe43f */
[----:B------:R-:W-:Y:S01]  /*1770*/  IADD3 R56, P0, R56, UR7, RZ ;  /* 0x0000000738387c10 */ /* 0x000fe2000ff1e0ff */
[----:B------:R-:W-:Y:S02]  /*1780*/  ULOP3.LUT UR12, UR16, 0x1000000, URZ, 0xfc, !UPT ;  /* 0x01000000100c7892 */ /* 0x000fe4000f8efc3f */
[----:B------:R-:W-:Y:S01]  /*1790*/  ULOP3.LUT UR13, UR17, 0x80000020, URZ, 0xfc, !UPT ;  /* 0x80000020110d7892 */ /* 0x000fe2000f8efc3f */
[----:B------:R-:W-:Y:S01]  /*17a0*/  IADD3.X R57, R13, UR5, RZ, P0, !PT ;  /* 0x000000050d397c10 */ /* 0x000fe200087fe4ff */
[----:B------:R-:W-:-:S04]  /*17b0*/  DEPBAR.LE SB0, 0x4 ;  /* 0x000081000000791a */ /* 0x000fc80000000000 */
[----:B------:R-:W-:Y:S01]  /*17c0*/  BAR.SYNC.DEFER_BLOCKING 0x0 ;  /* 0x0000000000007b1d */ /* 0x000fe20000010000 */
[----:B------:R-:W-:Y:S01]  /*17d0*/  R2UR UR10, R56 ;  /* 0x00000000380a72ca */ /* 0x000fe200000e0000 */
[----:B------:R-:W-:Y:S01]  /*17e0*/  UIADD3.64 UR8, UR16, UR8, URZ ;  /* 0x0000000810087297 */ /* 0x000fe2000fffe03f */
[----:B------:R-:W-:Y:S02]  /*17f0*/  R2UR UR11, R57 ;  /* 0x00000000390b72ca */ /* 0x000fe400000e0000 */
[C---:B------:R-:W-:Y:S01]  /*1800*/  ISETP.GE.AND P0, PT, R23.reuse, 0x4, PT ;  /* 0x000000041700780c */ /* 0x040fe20003f06270 */
[----:B------:R-:W-:Y:S01]  /*1810*/  UMOV UR4, UR18 ;  /* 0x0000001200047c82 */ /* 0x000fe20008000000 */
[----:B------:R-:W-:Y:S02]  /*1820*/  IADD3 R56, P1, R18, 0x100, RZ ;  /* 0x0000010012387810 */ /* 0x000fe40007f3e0ff */
[----:B---3--:R-:W-:Y:S02]  /*1830*/  SEL R59, R23, RZ, !P0 ;  /* 0x000000ff173b7207 */ /* 0x008fe40004000000 */
[----:B------:R-:W-:Y:S01]  /*1840*/  ISETP.GE.U32.AND P0, PT, R9, 0xba0, PT ;  /* 0x00000ba00900780c */ /* 0x000fe20003f06070 */
[----:B----4-:R-:W-:Y:S01]  /*1850*/  IMAD.X R61, RZ, RZ, R19, P1 ;  /* 0x000000ffff3d7224 */ /* 0x010fe200008e0613 */
[----:B------:R-:W-:-:S02]  /*1860*/  LEA R11, R59, UR22, 0xd ;  /* 0x000000163b0b7c11 */ /* 0x000fc4000f8e68ff */
[----:B------:R-:W-:-:S03]  /*1870*/  IADD3 R57, P3, R14, 0x100, RZ ;  /* 0x000001000e397810 */ /* 0x000fc60007f7e0ff */
[--C-:B------:R-:W-:Y:S02]  /*1880*/  IMAD R13, R5, 0x2, R11.reuse ;  /* 0x00000002050d7824 */ /* 0x100fe400078e020b */
[----:B------:R-:W-:Y:S02]  /*1890*/  IMAD R23, R6, 0x2, R11 ;  /* 0x0000000206177824 */ /* 0x000fe400078e020b */
[----:B------:R-:W-:Y:S01]  /*18a0*/  IMAD R11, R59, 0x1000, R8 ;  /* 0x000010003b0b7824 */ /* 0x000fe200078e0208 */
[----:B------:R-:W-:Y:S01]  /*18b0*/  WARPGROUP.ARRIVE ;  /* 0x00000000000079c5 */ /* 0x000fe20000000000 */
[----:B------:R-:W-:-:S05]  /*18c0*/  IMAD.X R60, RZ, RZ, R15, P3 ;  /* 0x000000ffff3c7224 */ /* 0x000fca00018e060f */
[----:B------:R-:W-:Y:S04]  /*18d0*/  HGMMA.64x64x16.F32.BF16 R24, gdesc[UR12], R24 ;  /* 0x00e000000c1879f0 */ /* 0x000fe80008701818 */
[----:B------:R-:W-:Y:S03]  /*18e0*/  HGMMA.64x64x16.F32.BF16 R24, gdesc[UR8], R24, gsb0 ;  /* 0x00e00000081879f0 */ /* 0x000fe60008001818 */
[----:B------:R-:W-:Y:S02]  /*18f0*/  WARPGROUP.DEPBAR.LE gsb0, 0x1 ;  /* 0x00008000000079c5 */ /* 0x000fe40000010100 */
[----:B------:R-:W-:Y:S06]  /*1900*/  BAR.SYNC.DEFER_BLOCKING 0x0 ;  /* 0x0000000000007b1d */ /* 0x000fec0000010000 */
[----:B------:R-:W-:Y:S01]  /*1910*/  @!PT LDS RZ, [RZ] ;  /* 0x00000000fffff984 */ /* 0x000fe20000000800 */
[----:B------:R-:W-:Y:S01]  /*1920*/  @!PT LDS RZ, [RZ] ;  /* 0x00000000fffff984 */ /* 0x000fe20000000800 */
[----:B------:R-:W-:Y:S01]  /*1930*/  @!PT LDS RZ, [RZ] ;  /* 0x00000000fffff984 */ /* 0x000fe20000000800 */
[----:B------:R-:W-:Y:S04]  /*1940*/  LDGSTS.E.BYPASS.128 [R11], desc[UR20][R14.64+0xc0], !P0 ;  /* 0x000000c00e0b7fae */ /* 0x000fe8000c101c54 */
[----:B------:R-:W0:Y:S04]  /*1950*/  LDGDEPBAR ;  /* 0x00000000000079af */ /* 0x000e280000000000 */
[----:B------:R-:W-:Y:S04]  /*1960*/  LDGSTS.E.BYPASS.128 [R13], desc[UR20][R16.64+0xc0], !P0 ;  /* 0x000000c0100d7fae */ /* 0x000fe8000c101c54 */
[----:B------:R2:W-:Y:S01]  /*1970*/  LDGSTS.E.BYPASS.128 [R23], desc[UR20][R18.64+0xc0], !P0 ;  /* 0x000000c012177fae */ /* 0x0005e2000c101c54 */
[----:B------:R-:W-:-:S03]  /*1980*/  ISETP.GE.U32.AND P0, PT, R9, 0xbe0, PT ;  /* 0x00000be00900780c */ /* 0x000fc60003f06070 */
[----:B------:R-:W0:Y:S01]  /*1990*/  LDGDEPBAR ;  /* 0x00000000000079af */ /* 0x000e220000000000 */
[----:B--2---:R-:W-:-:S05]  /*19a0*/  IADD3 R23, P2, R16, 0x100, RZ ;  /* 0x0000010010177810 */ /* 0x004fca0007f5e0ff */
[----:B------:R-:W-:-:S04]  /*19b0*/  IMAD.X R58, RZ, RZ, R17, P2 ;  /* 0x000000ffff3a7224 */ /* 0x000fc800010e0611 */
[----:B------:R-:W-:Y:S05]  /*19c0*/  @!P0 BRA `(.L_x_0) ;  /* 0xfffffff0004c8947 */ /* 0x000fea000383ffff */
[----:B------:R-:W-:Y:S02]  /*19d0*/  WARPGROUP.DEPBAR.LE gsb0, 0x0 ;  /* 0x00008000000079c5 */ /* 0x000fe40000010000 */
[----:B------:R-:W-:-:S04]  /*19e0*/  DEPBAR.LE SB0, 0x0 ;  /* 0x000080000000791a */ /* 0x000fc80000000000 */
[--C-:B------:R-:W-:Y:S01]  /*19f0*/  SHF.R.U32.HI R5, RZ, 0x2, R2.reuse ;  /* 0x00000002ff057819 */ /* 0x100fe20000011602 */
[----:B------:R-:W-:Y:S01]  /*1a00*/  IMAD.SHL.U32 R6, R21, 0x10, RZ ;  /* 0x0000001015067824 */ /* 0x000fe200078e00ff */
[----:B------:R-:W-:Y:S02]  /*1a10*/  LOP3.LUT R22, R22, 0x6, RZ, 0xc0, !PT ;  /* 0x0000000616167812 */ /* 0x000fe400078ec0ff */
[----:B------:R-:W-:Y:S02]  /*1a20*/  CS2R R16, SRZ ;  /* 0x0000000000107805 */ /* 0x000fe4000001ff00 */
[----:B------:R-:W-:Y:S02]  /*1a30*/  SHF.R.U32.HI R9, RZ, 0x1, R2 ;  /* 0x00000001ff097819 */ /* 0x000fe40000011602 */
[----:B------:R-:W-:Y:S02]  /*1a40*/  CS2R R18, SRZ ;  /* 0x0000000000127805 */ /* 0x000fe4000001ff00 */
[----:B------:R-:W-:-:S02]  /*1a50*/  SGXT.U32 R5, R5, 0x3 ;  /* 0x000000030505781a */ /* 0x000fc40000000000 */
[----:B------:R-:W-:Y:S02]  /*1a60*/  LOP3.LUT R22, R22, 0x40, R9, 0xf8, !PT ;  /* 0x0000004016167812 */ /* 0x000fe400078ef809 */
[----:B------:R-:W-:Y:S01]  /*1a70*/  LOP3.LUT R5, R5, 0x30, R6, 0xf8, !PT ;  /* 0x0000003005057812 */ /* 0x000fe200078ef806 */
[----:B------:R-:W2:Y:S01]  /*1a80*/  LDC.64 R8, c[0x0][0x210] ;  /* 0x00008400ff087b82 */ /* 0x000ea20000000a00 */
[----:B------:R-:W-:-:S03]  /*1a90*/  LOP3.LUT R6, R3, 0x78, R4, 0xf8, !PT ;  /* 0x0000007803067812 */ /* 0x000fc600078ef804 */
[----:B------:R-:W-:Y:S01]  /*1aa0*/  IMAD R5, R5, 0x88, R22 ;  /* 0x0000008805057824 */ /* 0x000fe200078e0216 */
[----:B------:R-:W-:-:S04]  /*1ab0*/  ISETP.GE.AND P0, PT, R6, 0xc00, PT ;  /* 0x00000c000600780c */ /* 0x000fc80003f06270 */
[----:B------:R-:W-:Y:S01]  /*1ac0*/  LEA R5, R5, UR6, 0x2 ;  /* 0x0000000605057c11 */ /* 0x000fe2000f8e10ff */
[----:B------:R-:W-:Y:S01]  /*1ad0*/  BAR.SYNC.DEFER_BLOCKING 0x0 ;  /* 0x0000000000007b1d */ /* 0x000fe20000010000 */
[----:B------:R-:W-:-:S05]  /*1ae0*/  ISETP.LT.AND P3, PT, R7, R0, !P0 ;  /* 0x000000000700720c */ /* 0x000fca0004761270 */
[----:B------:R-:W-:Y:S04]  /*1af0*/  STS.64 [R5], R24 ;  /* 0x0000001805007388 */ /* 0x000fe80000000a00 */
[----:B------:R-:W-:Y:S04]  /*1b00*/  STS.64 [R5+0x1100], R26 ;  /* 0x0011001a05007388 */ /* 0x000fe80000000a00 */
[----:B------:R-:W-:Y:S04]  /*1b10*/  STS.64 [R5+0x20], R28 ;  /* 0x0000201c05007388 */ /* 0x000fe80000000a00 */
[----:B------:R-:W-:Y:S04]  /*1b20*/  STS.64 [R5+0x1120], R30 ;  /* 0x0011201e05007388 */ /* 0x000fe80000000a00 */
[----:B------:R-:W-:Y:S04]  /*1b30*/  STS.64 [R5+0x40], R32 ;  /* 0x0000402005007388 */ /* 0x000fe80000000a00 */
[----:B------:R-:W-:Y:S04]  /*1b40*/  STS.64 [R5+0x1140], R34 ;  /* 0x0011402205007388 */ /* 0x000fe80000000a00 */
[----:B------:R2:W-:Y:S04]  /*1b50*/  STS.64 [R5+0x60], R36 ;  /* 0x0000602405007388 */ /* 0x0005e80000000a00 */
[----:B------:R-:W-:Y:S04]  /*1b60*/  STS.64 [R5+0x1160], R38 ;  /* 0x0011602605007388 */ /* 0x000fe80000000a00 */
[----:B------:R-:W-:Y:S04]  /*1b70*/  STS.64 [R5+0x80], R40 ;  /* 0x0000802805007388 */ /* 0x000fe80000000a00 */
[----:B------:R-:W-:Y:S01]  /*1b80*/  STS.64 [R5+0x1180], R42 ;  /* 0x0011802a05007388 */ /* 0x000fe20000000a00 */
[----:B--2---:R-:W-:-:S03]  /*1b90*/  IMAD.WIDE R36, R6, 0x2, R8 ;  /* 0x0000000206247825 */ /* 0x004fc600078e0208 */
[----:B------:R-:W-:Y:S04]  /*1ba0*/  STS.64 [R5+0xa0], R44 ;  /* 0x0000a02c05007388 */ /* 0x000fe80000000a00 */
[----:B------:R2:W-:Y:S04]  /*1bb0*/  STS.64 [R5+0x11a0], R46 ;  /* 0x0011a02e05007388 */ /* 0x0005e80000000a00 */
[----:B------:R-:W-:Y:S04]  /*1bc0*/  STS.64 [R5+0xc0], R48 ;  /* 0x0000c03005007388 */ /* 0x000fe80000000a00 */
[----:B------:R-:W-:Y:S04]  /*1bd0*/  STS.64 [R5+0x11c0], R50 ;  /* 0x0011c03205007388 */ /* 0x000fe80000000a00 */
[----:B------:R-:W-:Y:S04]  /*1be0*/  STS.64 [R5+0xe0], R52 ;  /* 0x0000e03405007388 */ /* 0x000fe80000000a00 */
[----:B------:R-:W-:Y:S01]  /*1bf0*/  STS.64 [R5+0x11e0], R54 ;  /* 0x0011e03605007388 */ /* 0x000fe20000000a00 */
[----:B------:R-:W-:Y:S01]  /*1c00*/  BAR.SYNC.DEFER_BLOCKING 0x0 ;  /* 0x0000000000007b1d */ /* 0x000fe20000010000 */
[----:B------:R-:W-:-:S04]  /*1c10*/  LOP3.LUT R3, R7, 0x10, RZ, 0xfc, !PT ;  /* 0x0000001007037812 */ /* 0x000fc800078efcff */
[----:B------:R-:W-:Y:S02]  /*1c20*/  ISETP.LT.AND P2, PT, R3, R0, !P0 ;  /* 0x000000000300720c */ /* 0x000fe40004741270 */
[----:B------:R-:W-:Y:S02]  /*1c30*/  CS2R R24, SRZ ;  /* 0x0000000000187805 */ /* 0x000fe4000001ff00 */
[----:B------:R-:W-:Y:S01]  /*1c40*/  CS2R R26, SRZ ;  /* 0x00000000001a7805 */ /* 0x000fe2000001ff00 */
[----:B------:R-:W3:Y:S01]  /*1c50*/  @P3 LDG.E.EL.128 R16, desc[UR20][R36.64] ;  /* 0x0000001424103981 */ /* 0x000ee2000c2e1d00 */
[----:B------:R-:W-:-:S07]  /*1c60*/  LOP3.LUT R3, R7, 0x20, RZ, 0xfc, !PT ;  /* 0x0000002007037812 */ /* 0x000fce00078efcff */
[----:B------:R-:W4:Y:S01]  /*1c70*/  @P2 LDG.E.EL.128 R24, desc[UR20][R36.64] ;  /* 0x0000001424182981 */ /* 0x000f22000c2e1d00 */
[----:B------:R-:W-:Y:S02]  /*1c80*/  ISETP.LT.AND P1, PT, R3, R0, !P0 ;  /* 0x000000000300720c */ /* 0x000fe40004721270 */
[----:B------:R-:W-:Y:S02]  /*1c90*/  CS2R R8, SRZ ;  /* 0x0000000000087805 */ /* 0x000fe4000001ff00 */
[----:B------:R-:W-:Y:S02]  /*1ca0*/  CS2R R10, SRZ ;  /* 0x00000000000a7805 */ /* 0x000fe4000001ff00 */
[----:B------:R-:W-:-:S07]  /*1cb0*/  LOP3.LUT R3, R7, 0x30, RZ, 0xfc, !PT ;  /* 0x0000003007037812 */ /* 0x000fce00078efcff */
[----:B------:R-:W5:Y:S01]  /*1cc0*/  @P1 LDG.E.EL.128 R8, desc[UR20][R36.64] ;  /* 0x0000001424081981 */ /* 0x000f62000c2e1d00 */
[----:B------:R-:W-:Y:S02]  /*1cd0*/  ISETP.LT.AND P0, PT, R3, R0, !P0 ;  /* 0x000000000300720c */ /* 0x000fe40004701270 */
[----:B------:R-:W-:Y:S02]  /*1ce0*/  CS2R R12, SRZ ;  /* 0x00000000000c7805 */ /* 0x000fe4000001ff00 */
[----:B------:R-:W-:-:S09]  /*1cf0*/  CS2R R14, SRZ ;  /* 0x00000000000e7805 */ /* 0x000fd2000001ff00 */
[----:B------:R2:W5:Y:S01]  /*1d00*/  @P0 LDG.E.EL.128 R12, desc[UR20][R36.64] ;  /* 0x00000014240c0981 */ /* 0x000562000c2e1d00 */
[----:B------:R-:W-:Y:S01]  /*1d10*/  SHF.R.U32.HI R0, RZ, 0x4, R2 ;  /* 0x00000004ff007819 */ /* 0x000fe20000011602 */
[----:B------:R-:W-:Y:S01]  /*1d20*/  IMAD.SHL.U32 R21, R21, 0x2, RZ ;  /* 0x0000000215157824 */ /* 0x000fe200078e00ff */
[----:B------:R-:W-:Y:S02]  /*1d30*/  LOP3.LUT R4, R4, 0x78, RZ, 0xc0, !PT ;  /* 0x0000007804047812 */ /* 0x000fe400078ec0ff */
[----:B------:R-:W-:-:S04]  /*1d40*/  SGXT.U32 R0, R0, 0x1 ;  /* 0x000000010000781a */ /* 0x000fc80000000000 */
[----:B------:R-:W-:Y:S01]  /*1d50*/  LOP3.LUT R21, R0, 0xe, R21, 0xf8, !PT ;  /* 0x0000000e00157812 */ /* 0x000fe200078ef815 */
[----:B------:R-:W-:-:S04]  /*1d60*/  IMAD R0, R7, 0xc00, R6 ;  /* 0x00000c0007007824 */ /* 0x000fc800078e0206 */
[----:B------:R-:W-:-:S05]  /*1d70*/  IMAD R4, R21, 0x88, R4 ;  /* 0x0000008815047824 */ /* 0x000fca00078e0204 */
[----:B--2---:R-:W-:-:S05]  /*1d80*/  LEA R46, R4, UR6, 0x2 ;  /* 0x00000006042e7c11 */ /* 0x004fca000f8e10ff */
[----:B------:R-:W2:Y:S04]  /*1d90*/  LDS.128 R32, [R46] ;  /* 0x000000002e207984 */ /* 0x000ea80000000c00 */
[----:B------:R-:W2:Y:S04]  /*1da0*/  LDS.128 R28, [R46+0x10] ;  /* 0x000010002e1c7984 */ /* 0x000ea80000000c00 */
[----:B------:R-:W2:Y:S04]  /*1db0*/  LDS.128 R20, [R46+0x2200] ;  /* 0x002200002e147984 */ /* 0x000ea80000000c00 */
[----:B------:R-:W2:Y:S01]  /*1dc0*/  LDS.128 R4, [R46+0x2210] ;  /* 0x002210002e047984 */ /* 0x000ea20000000c00 */
[C---:B---3--:R-:W-:Y:S01]  /*1dd0*/  PRMT R2, R16.reuse, 0x7632, R2 ;  /* 0x0000763210027816 */ /* 0x048fe20000000002 */
[----:B------:R-:W-:Y:S01]  /*1de0*/  IMAD.U32 R3, R16, 0x10000, RZ ;  /* 0x0001000010037824 */ /* 0x000fe200078e00ff */
[C---:B------:R-:W-:Y:S01]  /*1df0*/  PRMT R16, R17.reuse, 0x7632, R16 ;  /* 0x0000763211107816 */ /* 0x040fe20000000010 */
[----:B------:R-:W-:Y:S01]  /*1e00*/  IMAD.U32 R17, R17, 0x10000, RZ ;  /* 0x0001000011117824 */ /* 0x000fe200078e00ff */
[----:B------:R-:W-:Y:S01]  /*1e10*/  PRMT R37, R18, 0x7632, R37 ;  /* 0x0000763212257816 */ /* 0x000fe20000000025 */
[----:B------:R-:W-:-:S02]  /*1e20*/  IMAD.U32 R36, R2, 0x10000, RZ ;  /* 0x0001000002247824 */ /* 0x000fc400078e00ff */
[----:B--2---:R-:W-:Y:S01]  /*1e30*/  FADD R3, R32, R3 ;  /* 0x0000000320037221 */ /* 0x004fe20000000000 */
[----:B------:R-:W-:Y:S01]  /*1e40*/  IMAD.U32 R39, R18, 0x10000, RZ ;  /* 0x0001000012277824 */ /* 0x000fe200078e00ff */
[C---:B------:R-:W-:Y:S01]  /*1e50*/  PRMT R38, R19.reuse, 0x7632, R38 ;  /* 0x0000763213267816 */ /* 0x040fe20000000026 */
[----:B------:R-:W-:Y:S02]  /*1e60*/  IMAD.U32 R41, R19, 0x10000, RZ ;  /* 0x0001000013297824 */ /* 0x000fe400078e00ff */
[----:B------:R-:W-:Y:S01]  /*1e70*/  FADD R2, R34, R17 ;  /* 0x0000001122027221 */ /* 0x000fe20000000000 */
[----:B------:R-:W-:Y:S02]  /*1e80*/  IMAD.U32 R32, R16, 0x10000, RZ ;  /* 0x0001000010207824 */ /* 0x000fe400078e00ff */
[----:B-1----:R-:W-:Y:S01]  /*1e90*/  FADD R28, R28, R39 ;  /* 0x000000271c1c7221 */ /* 0x002fe20000000000 */
[----:B------:R-:W1:Y:S01]  /*1ea0*/  LDS.128 R16, [R46+0x4400] ;  /* 0x004400002e107984 */ /* 0x000e620000000c00 */
[----:B------:R-:W-:-:S02]  /*1eb0*/  IMAD.U32 R34, R37, 0x10000, RZ ;  /* 0x0001000025227824 */ /* 0x000fc400078e00ff */
[----:B------:R-:W-:Y:S01]  /*1ec0*/  FADD R36, R33, R36 ;  /* 0x0000002421247221 */ /* 0x000fe20000000000 */
[----:B------:R-:W-:Y:S02]  /*1ed0*/  IMAD.U32 R38, R38, 0x10000, RZ ;  /* 0x0001000026267824 */ /* 0x000fe400078e00ff */
[----:B------:R-:W-:Y:S01]  /*1ee0*/  FADD R37, R35, R32 ;  /* 0x0000002023257221 */ /* 0x000fe20000000000 */
[----:B------:R-:W-:Y:S01]  /*1ef0*/  FADD R29, R29, R34 ;  /* 0x000000221d1d7221 */ /* 0x000fe20000000000 */
[C---:B----4-:R-:W-:Y:S02]  /*1f00*/  IMAD.U32 R39, R24.reuse, 0x10000, RZ ;  /* 0x0001000018277824 */ /* 0x050fe400078e00ff */
[--C-:B------:R-:W-:Y:S01]  /*1f10*/  FADD R31, R31, R38.reuse ;  /* 0x000000261f1f7221 */ /* 0x100fe20000000000 */
[----:B------:R-:W-:Y:S01]  /*1f20*/  PRMT R38, R24, 0x7632, R38 ;  /* 0x0000763218267816 */ /* 0x000fe20000000026 */
[----:B------:R-:W2:Y:S01]  /*1f30*/  LDS.128 R32, [R46+0x4410] ;  /* 0x004410002e207984 */ /* 0x000ea20000000c00 */
[C---:B------:R-:W-:Y:S01]  /*1f40*/  PRMT R24, R25.reuse, 0x7632, R24 ;  /* 0x0000763219187816 */ /* 0x040fe20000000018 */
[----:B------:R-:W-:Y:S01]  /*1f50*/  FADD R30, R30, R41 ;  /* 0x000000291e1e7221 */ /* 0x000fe20000000000 */
[----:B------:R-:W-:Y:S01]  /*1f60*/  IMAD.U32 R41, R25, 0x10000, RZ ;  /* 0x0001000019297824 */ /* 0x000fe200078e00ff */
[----:B------:R-:W-:Y:S01]  /*1f70*/  PRMT R42, R26, 0x7632, R42 ;  /* 0x000076321a2a7816 */ /* 0x000fe2000000002a */
[----:B------:R-:W-:-:S02]  /*1f80*/  IMAD.U32 R40, R38, 0x10000, RZ ;  /* 0x0001000026287824 */ /* 0x000fc400078e00ff */
[----:B------:R-:W-:Y:S01]  /*1f90*/  FADD R39, R20, R39 ;  /* 0x0000002714277221 */ /* 0x000fe20000000000 */
[----:B------:R-:W-:Y:S02]  /*1fa0*/  IMAD.U32 R44, R24, 0x10000, RZ ;  /* 0x00010000182c7824 */ /* 0x000fe400078e00ff */
[----:B------:R-:W-:Y:S01]  /*1fb0*/  FADD R38, R22, R41 ;  /* 0x0000002916267221 */ /* 0x000fe20000000000 */
[----:B------:R-:W-:Y:S01]  /*1fc0*/  FADD R40, R21, R40 ;  /* 0x0000002815287221 */ /* 0x000fe20000000000 */
[----:B------:R-:W-:Y:S02]  /*1fd0*/  IMAD.U32 R45, R26, 0x10000, RZ ;  /* 0x000100001a2d7824 */ /* 0x000fe400078e00ff */
[----:B------:R-:W-:Y:S01]  /*1fe0*/  FADD R41, R23, R44 ;  /* 0x0000002c17297221 */ /* 0x000fe20000000000 */
[C---:B------:R-:W-:Y:S01]  /*1ff0*/  PRMT R43, R27.reuse, 0x7632, R43 ;  /* 0x000076321b2b7816 */ /* 0x040fe2000000002b */
[----:B------:R-:W3:Y:S01]  /*2000*/  LDS.128 R20, [R46+0x6610] ;  /* 0x006610002e147984 */ /* 0x000ee20000000c00 */
[----:B------:R-:W-:-:S02]  /*2010*/  IMAD.U32 R47, R27, 0x10000, RZ ;  /* 0x000100001b2f7824 */ /* 0x000fc400078e00ff */
[----:B------:R-:W-:Y:S01]  /*2020*/  IMAD.U32 R44, R42, 0x10000, RZ ;  /* 0x000100002a2c7824 */ /* 0x000fe200078e00ff */
[----:B------:R-:W4:Y:S01]  /*2030*/  LDS.128 R24, [R46+0x6600] ;  /* 0x006600002e187984 */ /* 0x000f220000000c00 */
[----:B------:R-:W-:Y:S01]  /*2040*/  FADD R42, R4, R45 ;  /* 0x0000002d042a7221 */ /* 0x000fe20000000000 */
[----:B------:R-:W-:Y:S02]  /*2050*/  IMAD.U32 R48, R43, 0x10000, RZ ;  /* 0x000100002b307824 */ /* 0x000fe400078e00ff */
[----:B------:R-:W-:Y:S01]  /*2060*/  FADD R45, R5, R44 ;  /* 0x0000002c052d7221 */ /* 0x000fe20000000000 */
[C---:B-----5:R-:W-:Y:S01]  /*2070*/  PRMT R5, R9.reuse, 0x7632, R5 ;  /* 0x0000763209057816 */ /* 0x060fe20000000005 */
[----:B------:R-:W-:Y:S01]  /*2080*/  FADD R43, R6, R47 ;  /* 0x0000002f062b7221 */ /* 0x000fe20000000000 */
[C---:B------:R-:W-:Y:S01]  /*2090*/  PRMT R4, R8.reuse, 0x7632, R4 ;  /* 0x0000763208047816 */ /* 0x040fe20000000004 */
[----:B------:R-:W-:Y:S01]  /*20a0*/  IMAD.U32 R47, R8, 0x10000, RZ ;  /* 0x00010000082f7824 */ /* 0x000fe200078e00ff */
[----:B------:R-:W-:Y:S01]  /*20b0*/  PRMT R6, R10, 0x7632, R6 ;  /* 0x000076320a067816 */ /* 0x000fe20000000006 */
[----:B------:R-:W-:-:S02]  /*20c0*/  IMAD.U32 R9, R9, 0x10000, RZ ;  /* 0x0001000009097824 */ /* 0x000fc400078e00ff */
[----:B------:R-:W-:Y:S01]  /*20d0*/  FADD R44, R7, R48 ;  /* 0x00000030072c7221 */ /* 0x000fe20000000000 */
[----:B------:R-:W-:Y:S01]  /*20e0*/  IMAD.U32 R8, R5, 0x10000, RZ ;  /* 0x0001000005087824 */ /* 0x000fe200078e00ff */
[----:B------:R-:W-:Y:S01]  /*20f0*/  PRMT R7, R11, 0x7632, R7 ;  /* 0x000076320b077816 */ /* 0x000fe20000000007 */
[----:B------:R-:W-:Y:S02]  /*2100*/  IMAD.U32 R4, R4, 0x10000, RZ ;  /* 0x0001000004047824 */ /* 0x000fe400078e00ff */
[----:B-1----:R-:W-:Y:S01]  /*2110*/  FADD R18, R18, R9 ;  /* 0x0000000912127221 */ /* 0x002fe20000000000 */
[----:B------:R-:W-:Y:S01]  /*2120*/  FADD R19, R19, R8 ;  /* 0x0000000813137221 */ /* 0x000fe20000000000 */
[----:B------:R-:W-:Y:S01]  /*2130*/  IMAD.U32 R6, R6, 0x10000, RZ ;  /* 0x0001000006067824 */ /* 0x000fe200078e00ff */
[----:B------:R-:W1:Y:S01]  /*2140*/  LDC.64 R8, c[0x0][0x228] ;  /* 0x00008a00ff087b82 */ /* 0x000e620000000a00 */
[----:B------:R-:W-:Y:S01]  /*2150*/  FADD R17, R17, R4 ;  /* 0x0000000411117221 */ /* 0x000fe20000000000 */
[----:B------:R-:W-:Y:S01]  /*2160*/  IMAD.U32 R4, R7, 0x10000, RZ ;  /* 0x0001000007047824 */ /* 0x000fe200078e00ff */
[----:B------:R-:W-:Y:S01]  /*2170*/  PRMT R5, R13, 0x7632, R5 ;  /* 0x000076320d057816 */ /* 0x000fe20000000005 */
[----:B------:R-:W-:-:S02]  /*2180*/  IMAD.U32 R11, R11, 0x10000, RZ ;  /* 0x000100000b0b7824 */ /* 0x000fc400078e00ff */
[----:B------:R-:W-:Y:S01]  /*2190*/  FADD R16, R16, R47 ;  /* 0x0000002f10107221 */ /* 0x000fe20000000000 */
[--C-:B--2---:R-:W-:Y:S01]  /*21a0*/  FADD R33, R33, R6.reuse ;  /* 0x0000000621217221 */ /* 0x104fe20000000000 */
[----:B------:R-:W-:Y:S01]  /*21b0*/  PRMT R6, R14, 0x7632, R6 ;  /* 0x000076320e067816 */ /* 0x000fe20000000006 */
[--C-:B------:R-:W-:Y:S01]  /*21c0*/  FADD R35, R35, R4.reuse ;  /* 0x0000000423237221 */ /* 0x100fe20000000000 */
[----:B------:R-:W-:Y:S01]  /*21d0*/  PRMT R4, R12, 0x7632, R4 ;  /* 0x000076320c047816 */ /* 0x000fe20000000004 */
[----:B------:R-:W-:Y:S01]  /*21e0*/  FADD R34, R34, R11 ;  /* 0x0000000b22227221 */ /* 0x000fe20000000000 */
[----:B------:R-:W-:Y:S01]  /*21f0*/  IMAD.U32 R11, R14, 0x10000, RZ ;  /* 0x000100000e0b7824 */ /* 0x000fe200078e00ff */
[----:B------:R-:W-:Y:S01]  /*2200*/  F2FP.BF16.F32.PACK_AB R16, R17, R16 ;  /* 0x000000101110723e */ /* 0x000fe200000010ff */
[----:B------:R-:W-:Y:S01]  /*2210*/  IMAD.U32 R6, R6, 0x10000, RZ ;  /* 0x0001000006067824 */ /* 0x000fe200078e00ff */
[----:B------:R-:W-:Y:S01]  /*2220*/  F2FP.BF16.F32.PACK_AB R14, R45, R42 ;  /* 0x0000002a2d0e723e */ /* 0x000fe200000010ff */
[----:B------:R-:W-:Y:S01]  /*2230*/  IMAD.U32 R49, R10, 0x10000, RZ ;  /* 0x000100000a317824 */ /* 0x000fe200078e00ff */
[----:B------:R-:W-:Y:S01]  /*2240*/  PRMT R10, R15, 0x7632, R10 ;  /* 0x000076320f0a7816 */ /* 0x000fe2000000000a */
[----:B------:R-:W-:Y:S01]  /*2250*/  IMAD.U32 R7, R12, 0x10000, RZ ;  /* 0x000100000c077824 */ /* 0x000fe200078e00ff */
[----:B------:R-:W-:Y:S01]  /*2260*/  F2FP.BF16.F32.PACK_AB R17, R19, R18 ;  /* 0x000000121311723e */ /* 0x000fe200000010ff */
[----:B------:R-:W-:-:S02]  /*2270*/  IMAD.U32 R4, R4, 0x10000, RZ ;  /* 0x0001000004047824 */ /* 0x000fc400078e00ff */
[----:B---3--:R-:W-:Y:S01]  /*2280*/  FADD R20, R20, R11 ;  /* 0x0000000b14147221 */ /* 0x008fe20000000000 */
[----:B------:R-:W-:Y:S02]  /*2290*/  IMAD.U32 R13, R13, 0x10000, RZ ;  /* 0x000100000d0d7824 */ /* 0x000fe400078e00ff */
[----:B------:R-:W-:Y:S01]  /*22a0*/  FADD R21, R21, R6 ;  /* 0x0000000615157221 */ /* 0x000fe20000000000 */
[----:B------:R-:W-:Y:S02]  /*22b0*/  IMAD.U32 R15, R15, 0x10000, RZ ;  /* 0x000100000f0f7824 */ /* 0x000fe400078e00ff */
[----:B------:R-:W-:Y:S01]  /*22c0*/  FADD R32, R32, R49 ;  /* 0x0000003120207221 */ /* 0x000fe20000000000 */
[----:B------:R-:W-:Y:S01]  /*22d0*/  IMAD.U32 R12, R5, 0x10000, RZ ;  /* 0x00010000050c7824 */ /* 0x000fe200078e00ff */
[----:B------:R-:W-:Y:S01]  /*22e0*/  F2FP.BF16.F32.PACK_AB R6, R29, R28 ;  /* 0x0000001c1d06723e */ /* 0x000fe200000010ff */
[----:B------:R-:W-:Y:S02]  /*22f0*/  VIADD R11, R0, 0xc000 ;  /* 0x0000c000000b7836 */ /* 0x000fe40000000000 */
[----:B----4-:R-:W-:Y:S01]  /*2300*/  FADD R24, R24, R7 ;  /* 0x0000000718187221 */ /* 0x010fe20000000000 */
[----:B------:R-:W-:Y:S01]  /*2310*/  FADD R25, R25, R4 ;  /* 0x0000000419197221 */ /* 0x000fe20000000000 */
[----:B------:R-:W-:Y:S01]  /*2320*/  VIADD R29, R0, 0x18000 ;  /* 0x00018000001d7836 */ /* 0x000fe20000000000 */
[----:B------:R-:W-:Y:S01]  /*2330*/  F2FP.BF16.F32.PACK_AB R4, R36, R3 ;  /* 0x000000032404723e */ /* 0x000fe200000010ff */
[----:B------:R-:W-:Y:S01]  /*2340*/  FADD R26, R26, R13 ;  /* 0x0000000d1a1a7221 */ /* 0x000fe20000000000 */
[----:B------:R-:W-:Y:S01]  /*2350*/  F2FP.BF16.F32.PACK_AB R5, R37, R2 ;  /* 0x000000022505723e */ /* 0x000fe200000010ff */
[----:B------:R-:W-:Y:S01]  /*2360*/  FADD R27, R27, R12 ;  /* 0x0000000c1b1b7221 */ /* 0x000fe20000000000 */
[----:B------:R-:W-:Y:S01]  /*2370*/  F2FP.BF16.F32.PACK_AB R7, R31, R30 ;  /* 0x0000001e1f07723e */ /* 0x000fe200000010ff */
[----:B------:R-:W-:Y:S01]  /*2380*/  FADD R22, R22, R15 ;  /* 0x0000000f16167221 */ /* 0x000fe20000000000 */
[----:B------:R-:W-:Y:S01]  /*2390*/  IMAD.U32 R30, R10, 0x10000, RZ ;  /* 0x000100000a1e7824 */ /* 0x000fe200078e00ff */
[----:B------:R-:W-:Y:S01]  /*23a0*/  F2FP.BF16.F32.PACK_AB R12, R40, R39 ;  /* 0x00000027280c723e */ /* 0x000fe200000010ff */
[----:B-1----:R-:W-:Y:S01]  /*23b0*/  IMAD.WIDE R2, R0, 0x2, R8 ;  /* 0x0000000200027825 */ /* 0x002fe200078e0208 */
[----:B------:R-:W-:-:S03]  /*23c0*/  F2FP.BF16.F32.PACK_AB R13, R41, R38 ;  /* 0x00000026290d723e */ /* 0x000fc600000010ff */
[----:B------:R-:W-:Y:S01]  /*23d0*/  FADD R23, R23, R30 ;  /* 0x0000001e17177221 */ /* 0x000fe20000000000 */
[----:B------:R-:W-:Y:S01]  /*23e0*/  F2FP.BF16.F32.PACK_AB R15, R44, R43 ;  /* 0x0000002b2c0f723e */ /* 0x000fe200000010ff */
[--C-:B------:R-:W-:Y:S01]  /*23f0*/  IMAD.WIDE R10, R11, 0x2, R8.reuse ;  /* 0x000000020b0a7825 */ /* 0x100fe200078e0208 */
[----:B------:R-:W-:Y:S01]  /*2400*/  F2FP.BF16.F32.PACK_AB R18, R33, R32 ;  /* 0x000000202112723e */ /* 0x000fe200000010ff */
[----:B------:R1:W-:Y:S01]  /*2410*/  @P3 STG.E.128 desc[UR20][R2.64], R4 ;  /* 0x0000000402003986 */ /* 0x0003e2000c101d14 */
[----:B------:R-:W-:Y:S01]  /*2420*/  F2FP.BF16.F32.PACK_AB R19, R35, R34 ;  /* 0x000000222313723e */ /* 0x000fe200000010ff */
[--C-:B------:R-:W-:Y:S01]  /*2430*/  IMAD.WIDE R28, R29, 0x2, R8.reuse ;  /* 0x000000021d1c7825 */ /* 0x100fe200078e0208 */
[----:B------:R-:W-:Y:S01]  /*2440*/  F2FP.BF16.F32.PACK_AB R24, R25, R24 ;  /* 0x000000181918723e */ /* 0x000fe200000010ff */
[----:B------:R1:W-:Y:S01]  /*2450*/  @P2 STG.E.128 desc[UR20][R10.64], R12 ;  /* 0x0000000c0a002986 */ /* 0x0003e2000c101d14 */
[----:B------:R-:W-:Y:S01]  /*2460*/  F2FP.BF16.F32.PACK_AB R25, R27, R26 ;  /* 0x0000001a1b19723e */ /* 0x000fe200000010ff */
[----:B------:R-:W-:Y:S01]  /*2470*/  VIADD R31, R0, 0x24000 ;  /* 0x00024000001f7836 */ /* 0x000fe20000000000 */
[----:B------:R-:W-:Y:S01]  /*2480*/  F2FP.BF16.F32.PACK_AB R26, R21, R20 ;  /* 0x00000014151a723e */ /* 0x000fe200000010ff */
[----:B------:R1:W-:Y:S01]  /*2490*/  @P1 STG.E.128 desc[UR20][R28.64], R16 ;  /* 0x000000101c001986 */ /* 0x0003e2000c101d14 */
[----:B------:R-:W-:Y:S01]  /*24a0*/  F2FP.BF16.F32.PACK_AB R27, R23, R22 ;  /* 0x00000016171b723e */ /* 0x000fe200000010ff */
[----:B------:R-:W-:Y:S01]  /*24b0*/  IMAD.WIDE R8, R31, 0x2, R8 ;  /* 0x000000021f087825 */ /* 0x000fe200078e0208 */
[----:B------:R-:W-:Y:S06]  /*24c0*/  @!P0 EXIT ;  /* 0x000000000000894d */ /* 0x000fec0003800000 */
[----:B------:R-:W-:Y:S01]  /*24d0*/  STG.E.128 desc[UR20][R8.64], R24 ;  /* 0x0000001808007986 */ /* 0x000fe2000c101d14 */
[----:B------:R-:W-:Y:S05]  /*24e0*/  EXIT ;  /* 0x000000000000794d */ /* 0x000fea0003800000 */
.L_x_1:
[----:B------:R-:W-:-:S00]  /*24f0*/  BRA `(.L_x_1) ;  /* 0xfffffffc00fc7947 */ /* 0x000fc0000383ffff */
[----:B------:R-:W-:-:S00]  /*2500*/  NOP ;  /* 0x0000000000007918 */ /* 0x000fc00000000000 */
[----:B------:R-:W-:-:S00]  /*2510*/  NOP ;  /* 0x0000000000007918 */ /* 0x000fc00000000000 */
[----:B------:R-:W-:-:S00]  /*2520*/  NOP ;  /* 0x0000000000007918 */ /* 0x000fc00000000000 */
[----:B------:R-:W-:-:S00]  /*2530*/  NOP ;  /* 0x0000000000007918 */ /* 0x000fc00000000000 */
[----:B------:R-:W-:-:S00]  /*2540*/  NOP ;  /* 0x0000000000007918 */ /* 0x000fc00000000000 */
[----:B------:R-:W-:-:S00]  /*2550*/  NOP ;  /* 0x0000000000007918 */ /* 0x000fc00000000000 */
[----:B------:R-:W-:-:S00]  /*2560*/  NOP ;  /* 0x0000000000007918 */ /* 0x000fc00000000000 */
[----:B------:R-:W-:-:S00]  /*2570*/  NOP ;  /* 0x0000000000007918 */ /* 0x000fc00000000000 */
.L_x_2:


//--------------------- .nv.shared.triton_mm      --------------------------
	.section	.nv.shared.triton_mm,"aw",@nobits
	.sectionflags	@""
	.align	16
	.zero		1024


//--------------------- .nv.constant0.triton_mm   --------------------------
	.section	.nv.constant0.triton_mm,"a",@progbits
	.sectionflags	@""
	.align	4
.nv.constant0.triton_mm:
	.zero		568
